	.target	sm_100a

	.elftype	@"ET_EXEC"


//--------------------- .note.nv.tkinfo           --------------------------
	.section	.note.nv.tkinfo,"",@"SHT_NOTE"
	.sectionflags	@"SHF_NOTE_NV_TKINFO"
	.tkinfo
        /*0018*/ 	.word	0x00000002
        /*0030*/ 	.string	""
        /*0030*/ 	.string	"ptxas"
        /*0030*/ 	.string	"Cuda compilation tools, release 13.0, V13.0.88"
        /*0030*/ 	.string	"Build cuda_13.0.r13.0/compiler.36424714_0"
        /*0030*/ 	.string	"-arch sm_100a -m 64 "



//--------------------- .note.nv.cuinfo           --------------------------
	.section	.note.nv.cuinfo,"",@"SHT_NOTE"
	.sectionflags	@"SHF_NOTE_NV_CUINFO"
        /*0018*/ 	.short	0x0002
        /*001a*/ 	.short	0x0064
        /*001c*/ 	.short	0x0082
	.zero		2


//--------------------- .nv.info                  --------------------------
	.section	.nv.info,"",@"SHT_CUDA_INFO"
	.align	4


	//----- nvinfo : EIATTR_REGCOUNT
	.align		4
        /*0000*/ 	.byte	0x04, 0x2f
        /*0002*/ 	.short	(.L_19 - .L_18)
	.align		4
.L_18:
        /*0004*/ 	.word	index@(_ZN7cutlass13device_kernelINS_4gemm6kernel13GemmUniversalIN4cute5tupleIJiiiiEEENS1_10collective13CollectiveMmaINS1_35MainloopSm100TmaUmmaWarpSpecializedILi34ELi2ELi4ENS5_IJNS4_1CILi1EEESB_SB_EEEEENS5_IJNSA_ILi64EEENSA_ILi128EEENSA_ILi32EEEEEENS_12float_e4m3_tENS5_IJlSB_lEEESI_NS5_IJSB_llEEENS4_8TiledMMAINS4_8MMA_AtomIJNS4_10MMA_TraitsINS4_19SM100_MMA_F8F6F4_SSEJSI_SI_fSE_SF_NS4_17integral_constantINS4_4UMMA5MajorELSR_0EEENSP_ISR_LSR_1EEENSP_INSQ_7ScaleInELSU_0EEESV_EEEEEENS4_6LayoutISC_NS5_IJNSA_ILi0EEESZ_SZ_EEEEENS5_IJNS4_10UnderscoreES12_S12_EEEEENS4_13SM90_TMA_LOADENS4_14ComposedLayoutINS4_7SwizzleILi1ELi4ELi3EEENS4_18smem_ptr_flag_bitsILi8EEENSY_INS5_IJNSA_ILi8EEESG_EEENS5_IJSG_SB_EEEEEEEvNS4_8identityES15_NS16_INS17_ILi3ELi4ELi3EEES1A_NSY_INS5_IJSF_S1B_EEENS5_IJSB_SF_EEEEEEEvS1G_EENS_8epilogue10collective18CollectiveEpilogueINS1N_23Sm100TmaWarpSpecializedILi2ELi2ELi32ELb0ELb0EEEJSH_NS5_IJNSY_ISE_SB_EES1S_EEESI_SJ_SI_SJ_NS1N_6fusion15FusionCallbacksIS1R_NS1U_17LinearCombinationISI_fSI_fLNS_15FloatRoundStyleE2EEESH_S1T_JEEENS4_5SM1004TMEM4LOAD26SM100_TMEM_LOAD_16dp32b32xES15_NS16_INS17_ILi2ELi4ELi3EEES1A_NSY_INS5_IJS1B_SE_EEENS5_IJSE_SB_EEEEEEENS4_39AutoVectorizingCopyWithAssumedAlignmentILi128EEENS4_14SM90_TMA_STOREES28_S2A_S2A_EEEvvEEEEvNT_6ParamsE)
        /*0008*/ 	.word	0x00000080


	//----- nvinfo : EIATTR_FRAME_SIZE
	.align		4
.L_19:
        /*000c*/ 	.byte	0x04, 0x11
        /*000e*/ 	.short	(.L_21 - .L_20)
	.align		4
.L_20:
        /*0010*/ 	.word	index@($__internal_2_$__cuda_sm10x_tcgen05_guardrail_trap_unallocated_columns_being_dealloced)
        /*0014*/ 	.word	0x00000000


	//----- nvinfo : EIATTR_FRAME_SIZE
	.align		4
.L_21:
        /*0018*/ 	.byte	0x04, 0x11
        /*001a*/ 	.short	(.L_23 - .L_22)
	.align		4
.L_22:
        /*001c*/ 	.word	index@($__internal_1_$__cuda_sm10x_tcgen05_guardrail_trap_phase_invalid_during_alloc)
        /*0020*/ 	.word	0x00000000


	//----- nvinfo : EIATTR_FRAME_SIZE
	.align		4
.L_23:
        /*0024*/ 	.byte	0x04, 0x11
        /*0026*/ 	.short	(.L_25 - .L_24)
	.align		4
.L_24:
        /*0028*/ 	.word	index@($__internal_0_$__cuda_sm10x_tcgen05_guardrail_trap_col_being_dealloced_not_returned_by_alloc)
        /*002c*/ 	.word	0x00000000


	//----- nvinfo : EIATTR_FRAME_SIZE
	.align		4
.L_25:
        /*0030*/ 	.byte	0x04, 0x11
        /*0032*/ 	.short	(.L_27 - .L_26)
	.align		4
.L_26:
        /*0034*/ 	.word	index@(_ZN7cutlass13device_kernelINS_4gemm6kernel13GemmUniversalIN4cute5tupleIJiiiiEEENS1_10collective13CollectiveMmaINS1_35MainloopSm100TmaUmmaWarpSpecializedILi34ELi2ELi4ENS5_IJNS4_1CILi1EEESB_SB_EEEEENS5_IJNSA_ILi64EEENSA_ILi128EEENSA_ILi32EEEEEENS_12float_e4m3_tENS5_IJlSB_lEEESI_NS5_IJSB_llEEENS4_8TiledMMAINS4_8MMA_AtomIJNS4_10MMA_TraitsINS4_19SM100_MMA_F8F6F4_SSEJSI_SI_fSE_SF_NS4_17integral_constantINS4_4UMMA5MajorELSR_0EEENSP_ISR_LSR_1EEENSP_INSQ_7ScaleInELSU_0EEESV_EEEEEENS4_6LayoutISC_NS5_IJNSA_ILi0EEESZ_SZ_EEEEENS5_IJNS4_10UnderscoreES12_S12_EEEEENS4_13SM90_TMA_LOADENS4_14ComposedLayoutINS4_7SwizzleILi1ELi4ELi3EEENS4_18smem_ptr_flag_bitsILi8EEENSY_INS5_IJNSA_ILi8EEESG_EEENS5_IJSG_SB_EEEEEEEvNS4_8identityES15_NS16_INS17_ILi3ELi4ELi3EEES1A_NSY_INS5_IJSF_S1B_EEENS5_IJSB_SF_EEEEEEEvS1G_EENS_8epilogue10collective18CollectiveEpilogueINS1N_23Sm100TmaWarpSpecializedILi2ELi2ELi32ELb0ELb0EEEJSH_NS5_IJNSY_ISE_SB_EES1S_EEESI_SJ_SI_SJ_NS1N_6fusion15FusionCallbacksIS1R_NS1U_17LinearCombinationISI_fSI_fLNS_15FloatRoundStyleE2EEESH_S1T_JEEENS4_5SM1004TMEM4LOAD26SM100_TMEM_LOAD_16dp32b32xES15_NS16_INS17_ILi2ELi4ELi3EEES1A_NSY_INS5_IJS1B_SE_EEENS5_IJSE_SB_EEEEEEENS4_39AutoVectorizingCopyWithAssumedAlignmentILi128EEENS4_14SM90_TMA_STOREES28_S2A_S2A_EEEvvEEEEvNT_6ParamsE)
        /*0038*/ 	.word	0x00000000


	//----- nvinfo : EIATTR_MIN_STACK_SIZE
	.align		4
.L_27:
        /*003c*/ 	.byte	0x04, 0x12
        /*003e*/ 	.short	(.L_29 - .L_28)
	.align		4
.L_28:
        /*0040*/ 	.word	index@(_ZN7cutlass13device_kernelINS_4gemm6kernel13GemmUniversalIN4cute5tupleIJiiiiEEENS1_10collective13CollectiveMmaINS1_35MainloopSm100TmaUmmaWarpSpecializedILi34ELi2ELi4ENS5_IJNS4_1CILi1EEESB_SB_EEEEENS5_IJNSA_ILi64EEENSA_ILi128EEENSA_ILi32EEEEEENS_12float_e4m3_tENS5_IJlSB_lEEESI_NS5_IJSB_llEEENS4_8TiledMMAINS4_8MMA_AtomIJNS4_10MMA_TraitsINS4_19SM100_MMA_F8F6F4_SSEJSI_SI_fSE_SF_NS4_17integral_constantINS4_4UMMA5MajorELSR_0EEENSP_ISR_LSR_1EEENSP_INSQ_7ScaleInELSU_0EEESV_EEEEEENS4_6LayoutISC_NS5_IJNSA_ILi0EEESZ_SZ_EEEEENS5_IJNS4_10UnderscoreES12_S12_EEEEENS4_13SM90_TMA_LOADENS4_14ComposedLayoutINS4_7SwizzleILi1ELi4ELi3EEENS4_18smem_ptr_flag_bitsILi8EEENSY_INS5_IJNSA_ILi8EEESG_EEENS5_IJSG_SB_EEEEEEEvNS4_8identityES15_NS16_INS17_ILi3ELi4ELi3EEES1A_NSY_INS5_IJSF_S1B_EEENS5_IJSB_SF_EEEEEEEvS1G_EENS_8epilogue10collective18CollectiveEpilogueINS1N_23Sm100TmaWarpSpecializedILi2ELi2ELi32ELb0ELb0EEEJSH_NS5_IJNSY_ISE_SB_EES1S_EEESI_SJ_SI_SJ_NS1N_6fusion15FusionCallbacksIS1R_NS1U_17LinearCombinationISI_fSI_fLNS_15FloatRoundStyleE2EEESH_S1T_JEEENS4_5SM1004TMEM4LOAD26SM100_TMEM_LOAD_16dp32b32xES15_NS16_INS17_ILi2ELi4ELi3EEES1A_NSY_INS5_IJS1B_SE_EEENS5_IJSE_SB_EEEEEEENS4_39AutoVectorizingCopyWithAssumedAlignmentILi128EEENS4_14SM90_TMA_STOREES28_S2A_S2A_EEEvvEEEEvNT_6ParamsE)
        /*0044*/ 	.word	0x00000000
.L_29:


//--------------------- .nv.compat                --------------------------
	.section	.nv.compat,"",@"SHT_CUDA_COMPAT_INFO"
	.align	4
        /*0000*/ 	.byte	0x02, 0x09, 0x01, 0x00, 0x02, 0x02, 0x02, 0x00, 0x02, 0x05, 0x05, 0x00, 0x03, 0x07, 0x01, 0x01
        /*0010*/ 	.byte	0x02, 0x03, 0x01, 0x00, 0x02, 0x06, 0x01, 0x00, 0x04, 0x0b, 0x08, 0x00, 0x09, 0x00, 0x00, 0x00
        /*0020*/ 	.byte	0x00, 0x00, 0x00, 0x00


//--------------------- .nv.info._ZN7cutlass13device_kernelINS_4gemm6kernel13GemmUniversalIN4cute5tupleIJiiiiEEENS1_10collective13CollectiveMmaINS1_35MainloopSm100TmaUmmaWarpSpecializedILi34ELi2ELi4ENS5_IJNS4_1CILi1EEESB_SB_EEEEENS5_IJNSA_ILi64EEENSA_ILi128EEENSA_ILi32EEEEEENS_12float_e4m3_tENS5_IJlSB_lEEESI_NS5_IJSB_llEEENS4_8TiledMMAINS4_8MMA_AtomIJNS4_10MMA_TraitsINS4_19SM100_MMA_F8F6F4_SSEJSI_SI_fSE_SF_NS4_17integral_constantINS4_4UMMA5MajorELSR_0EEENSP_ISR_LSR_1EEENSP_INSQ_7ScaleInELSU_0EEESV_EEEEEENS4_6LayoutISC_NS5_IJNSA_ILi0EEESZ_SZ_EEEEENS5_IJNS4_10UnderscoreES12_S12_EEEEENS4_13SM90_TMA_LOADENS4_14ComposedLayoutINS4_7SwizzleILi1ELi4ELi3EEENS4_18smem_ptr_flag_bitsILi8EEENSY_INS5_IJNSA_ILi8EEESG_EEENS5_IJSG_SB_EEEEEEEvNS4_8identityES15_NS16_INS17_ILi3ELi4ELi3EEES1A_NSY_INS5_IJSF_S1B_EEENS5_IJSB_SF_EEEEEEEvS1G_EENS_8epilogue10collective18CollectiveEpilogueINS1N_23Sm100TmaWarpSpecializedILi2ELi2ELi32ELb0ELb0EEEJSH_NS5_IJNSY_ISE_SB_EES1S_EEESI_SJ_SI_SJ_NS1N_6fusion15FusionCallbacksIS1R_NS1U_17LinearCombinationISI_fSI_fLNS_15FloatRoundStyleE2EEESH_S1T_JEEENS4_5SM1004TMEM4LOAD26SM100_TMEM_LOAD_16dp32b32xES15_NS16_INS17_ILi2ELi4ELi3EEES1A_NSY_INS5_IJS1B_SE_EEENS5_IJSE_SB_EEEEEEENS4_39AutoVectorizingCopyWithAssumedAlignmentILi128EEENS4_14SM90_TMA_STOREES28_S2A_S2A_EEEvvEEEEvNT_6ParamsE --------------------------
	.section	.nv.info._ZN7cutlass13device_kernelINS_4gemm6kernel13GemmUniversalIN4cute5tupleIJiiiiEEENS1_10collective13CollectiveMmaINS1_35MainloopSm100TmaUmmaWarpSpecializedILi34ELi2ELi4ENS5_IJNS4_1CILi1EEESB_SB_EEEEENS5_IJNSA_ILi64EEENSA_ILi128EEENSA_ILi32EEEEEENS_12float_e4m3_tENS5_IJlSB_lEEESI_NS5_IJSB_llEEENS4_8TiledMMAINS4_8MMA_AtomIJNS4_10MMA_TraitsINS4_19SM100_MMA_F8F6F4_SSEJSI_SI_fSE_SF_NS4_17integral_constantINS4_4UMMA5MajorELSR_0EEENSP_ISR_LSR_1EEENSP_INSQ_7ScaleInELSU_0EEESV_EEEEEENS4_6LayoutISC_NS5_IJNSA_ILi0EEESZ_SZ_EEEEENS5_IJNS4_10UnderscoreES12_S12_EEEEENS4_13SM90_TMA_LOADENS4_14ComposedLayoutINS4_7SwizzleILi1ELi4ELi3EEENS4_18smem_ptr_flag_bitsILi8EEENSY_INS5_IJNSA_ILi8EEESG_EEENS5_IJSG_SB_EEEEEEEvNS4_8identityES15_NS16_INS17_ILi3ELi4ELi3EEES1A_NSY_INS5_IJSF_S1B_EEENS5_IJSB_SF_EEEEEEEvS1G_EENS_8epilogue10collective18CollectiveEpilogueINS1N_23Sm100TmaWarpSpecializedILi2ELi2ELi32ELb0ELb0EEEJSH_NS5_IJNSY_ISE_SB_EES1S_EEESI_SJ_SI_SJ_NS1N_6fusion15FusionCallbacksIS1R_NS1U_17LinearCombinationISI_fSI_fLNS_15FloatRoundStyleE2EEESH_S1T_JEEENS4_5SM1004TMEM4LOAD26SM100_TMEM_LOAD_16dp32b32xES15_NS16_INS17_ILi2ELi4ELi3EEES1A_NSY_INS5_IJS1B_SE_EEENS5_IJSE_SB_EEEEEEENS4_39AutoVectorizingCopyWithAssumedAlignmentILi128EEENS4_14SM90_TMA_STOREES28_S2A_S2A_EEEvvEEEEvNT_6ParamsE,"",@"SHT_CUDA_INFO"
	.sectionflags	@""
	.align	4


	//----- nvinfo : EIATTR_CUDA_API_VERSION
	.align		4
        /*0000*/ 	.byte	0x04, 0x37
        /*0002*/ 	.short	(.L_31 - .L_30)
.L_30:
        /*0004*/ 	.word	0x00000082


	//----- nvinfo : EIATTR_KPARAM_INFO
	.align		4
.L_31:
        /*0008*/ 	.byte	0x04, 0x17
        /*000a*/ 	.short	(.L_33 - .L_32)
.L_32:
        /*000c*/ 	.word	0x00000000
        /*0010*/ 	.short	0x0000
        /*0012*/ 	.short	0x0000
        /*0014*/ 	.byte	0x00, 0xf0, 0x01, 0x20


	//----- nvinfo : EIATTR_AT_ENTRY_FRAGMENTS
	.align		4
.L_33:
        /*0018*/ 	.byte	0x04, 0x4f
        /*001a*/ 	.short	(.L_35 - .L_34)


	//   ....[0]....
.L_34:
        /*001c*/ 	.word	0x00000006


	//----- nvinfo : EIATTR_RESERVED_SMEM_USED
	.align		4
.L_35:
        /*0020*/ 	.byte	0x01, 0x41
	.zero		2


	//----- nvinfo : EIATTR_SPARSE_MMA_MASK
	.align		4
        /*0024*/ 	.byte	0x03, 0x50
        /*0026*/ 	.short	0x0000


	//----- nvinfo : EIATTR_TCGEN05_1CTA_USED
	.align		4
        /*0028*/ 	.byte	0x01, 0x51
	.zero		2


	//----- nvinfo : EIATTR_MAXREG_COUNT
	.align		4
        /*002c*/ 	.byte	0x03, 0x1b
        /*002e*/ 	.short	0x00ff


	//----- nvinfo : EIATTR_NUM_BARRIERS
	.align		4
        /*0030*/ 	.byte	0x02, 0x4c
        /*0032*/ 	.byte	0x07
	.zero		1


	//----- nvinfo : EIATTR_EXTERNS
	.align		4
        /*0034*/ 	.byte	0x04, 0x0f
        /*0036*/ 	.short	(.L_37 - .L_36)


	//   ....[0]....
	.align		4
.L_36:
        /*0038*/ 	.word	index@(__assertfail)


	//----- nvinfo : EIATTR_MERCURY_ISA_VERSION
	.align		4
.L_37:
        /*003c*/ 	.byte	0x03, 0x5f
        /*003e*/ 	.short	0x0101


	//----- nvinfo : EIATTR_INT_WARP_WIDE_INSTR_OFFSETS
	.align		4
        /*0040*/ 	.byte	0x04, 0x31
        /*0042*/ 	.short	(.L_39 - .L_38)


	//   ....[0]....
.L_38:
        /*0044*/ 	.word	0x000021a0


	//   ....[1]....
        /*0048*/ 	.word	0x00004be0


	//   ....[2]....
        /*004c*/ 	.word	0x00004c00


	//   ....[3]....
        /*0050*/ 	.word	0x00004c30


	//   ....[4]....
        /*0054*/ 	.word	0x00005560


	//   ....[5]....
        /*0058*/ 	.word	0x000055d0


	//   ....[6]....
        /*005c*/ 	.word	0x000057b0


	//   ....[7]....
        /*0060*/ 	.word	0x00005910


	//----- nvinfo : EIATTR_COOP_GROUP_MASK_REGIDS
	.align		4
.L_39:
        /*0064*/ 	.byte	0x04, 0x29
        /*0066*/ 	.short	(.L_41 - .L_40)


	//   ....[0]....
.L_40:
        /*0068*/ 	.word	0xffffffff


	//   ....[1]....
        /*006c*/ 	.word	0xffffffff


	//   ....[2]....
        /*0070*/ 	.word	0xffffffff


	//   ....[3]....
        /*0074*/ 	.word	0xffffffff


	//   ....[4]....
        /*0078*/ 	.word	0xffffffff


	//   ....[5]....
        /*007c*/ 	.word	0xffffffff


	//   ....[6]....
        /*0080*/ 	.word	0xffffffff


	//   ....[7]....
        /*0084*/ 	.word	0xffffffff


	//   ....[8]....
        /*0088*/ 	.word	0xffffffff


	//   ....[9]....
        /*008c*/ 	.word	0xffffffff


	//   ....[10]....
        /*0090*/ 	.word	0xffffffff


	//   ....[11]....
        /*0094*/ 	.word	0xffffffff


	//   ....[12]....
        /*0098*/ 	.word	0xffffffff


	//----- nvinfo : EIATTR_COOP_GROUP_INSTR_OFFSETS
	.align		4
.L_41:
        /*009c*/ 	.byte	0x04, 0x28
        /*009e*/ 	.short	(.L_43 - .L_42)


	//   ....[0]....
.L_42:
        /*00a0*/ 	.word	0x00000090


	//   ....[1]....
        /*00a4*/ 	.word	0x000004d0


	//   ....[2]....
        /*00a8*/ 	.word	0x00000a30


	//   ....[3]....
        /*00ac*/ 	.word	0x00000b90


	//   ....[4]....
        /*00b0*/ 	.word	0x00000c90


	//   ....[5]....
        /*00b4*/ 	.word	0x00000e00


	//   ....[6]....
        /*00b8*/ 	.word	0x00000fa0


	//   ....[7]....
        /*00bc*/ 	.word	0x00002080


	//   ....[8]....
        /*00c0*/ 	.word	0x00003f40


	//   ....[9]....
        /*00c4*/ 	.word	0x00004150


	//   ....[10]....
        /*00c8*/ 	.word	0x00004180


	//   ....[11]....
        /*00cc*/ 	.word	0x00004ac0


	//   ....[12]....
        /*00d0*/ 	.word	0x00004cf0


	//----- nvinfo : EIATTR_VRC_CTA_INIT_COUNT
	.align		4
.L_43:
        /*00d4*/ 	.byte	0x02, 0x4a
        /*00d6*/ 	.byte	0x80
	.zero		1


	//----- nvinfo : EIATTR_SYSCALL_OFFSETS
	.align		4
        /*00d8*/ 	.byte	0x04, 0x46
        /*00da*/ 	.short	(.L_45 - .L_44)


	//   ....[0]....
.L_44:
        /*00dc*/ 	.word	0x00006350


	//   ....[1]....
        /*00e0*/ 	.word	0x00006490


	//   ....[2]....
        /*00e4*/ 	.word	0x00006c90


	//   ....[3]....
        /*00e8*/ 	.word	0x00007a20


	//----- nvinfo : EIATTR_MBARRIER_INSTR_OFFSETS
	.align		4
.L_45:
        /*00ec*/ 	.byte	0x04, 0x39
        /*00ee*/ 	.short	(.L_47 - .L_46)


	//   ....[0]....
.L_46:
        /*00f0*/ 	.word	0x000005d0
        /*00f4*/ 	.word	0x000000ff
        /*00f8*/ 	.word	0x00000000
        /*00fc*/ 	.short	0x0100
        /*00fe*/ 	.byte	0x05
	.zero		1


	//   ....[1]....
        /*0100*/ 	.word	0x000005e0
        /*0104*/ 	.word	0x000000ff
        /*0108*/ 	.word	0x00000110
        /*010c*/ 	.short	0x0100
        /*010e*/ 	.byte	0x05
	.zero		1


	//   ....[2]....
        /*0110*/ 	.word	0x000005f0
        /*0114*/ 	.word	0x000000ff
        /*0118*/ 	.word	0x00000008
        /*011c*/ 	.short	0x0100
        /*011e*/ 	.byte	0x05
	.zero		1


	//   ....[3]....
        /*0120*/ 	.word	0x00000600
        /*0124*/ 	.word	0x000000ff
        /*0128*/ 	.word	0x00000118
        /*012c*/ 	.short	0x0100
        /*012e*/ 	.byte	0x05
	.zero		1


	//   ....[4]....
        /*0130*/ 	.word	0x00000610
        /*0134*/ 	.word	0x000000ff
        /*0138*/ 	.word	0x00000010
        /*013c*/ 	.short	0x0100
        /*013e*/ 	.byte	0x05
	.zero		1


	//   ....[5]....
        /*0140*/ 	.word	0x00000620
        /*0144*/ 	.word	0x000000ff
        /*0148*/ 	.word	0x00000120
        /*014c*/ 	.short	0x0100
        /*014e*/ 	.byte	0x05
	.zero		1


	//   ....[6]....
        /*0150*/ 	.word	0x00000630
        /*0154*/ 	.word	0x000000ff
        /*0158*/ 	.word	0x00000018
        /*015c*/ 	.short	0x0100
        /*015e*/ 	.byte	0x05
	.zero		1


	//   ....[7]....
        /*0160*/ 	.word	0x00000640
        /*0164*/ 	.word	0x000000ff
        /*0168*/ 	.word	0x00000128
        /*016c*/ 	.short	0x0100
        /*016e*/ 	.byte	0x05
	.zero		1


	//   ....[8]....
        /*0170*/ 	.word	0x00000650
        /*0174*/ 	.word	0x000000ff
        /*0178*/ 	.word	0x00000020
        /*017c*/ 	.short	0x0100
        /*017e*/ 	.byte	0x05
	.zero		1


	//   ....[9]....
        /*0180*/ 	.word	0x00000660
        /*0184*/ 	.word	0x000000ff
        /*0188*/ 	.word	0x00000130
        /*018c*/ 	.short	0x0100
        /*018e*/ 	.byte	0x05
	.zero		1


	//   ....[10]....
        /*0190*/ 	.word	0x00000670
        /*0194*/ 	.word	0x000000ff
        /*0198*/ 	.word	0x00000028
        /*019c*/ 	.short	0x0100
        /*019e*/ 	.byte	0x05
	.zero		1


	//   ....[11]....
        /*01a0*/ 	.word	0x00000680
        /*01a4*/ 	.word	0x000000ff
        /*01a8*/ 	.word	0x00000138
        /*01ac*/ 	.short	0x0100
        /*01ae*/ 	.byte	0x05
	.zero		1


	//   ....[12]....
        /*01b0*/ 	.word	0x00000690
        /*01b4*/ 	.word	0x000000ff
        /*01b8*/ 	.word	0x00000030
        /*01bc*/ 	.short	0x0100
        /*01be*/ 	.byte	0x05
	.zero		1


	//   ....[13]....
        /*01c0*/ 	.word	0x000006a0
        /*01c4*/ 	.word	0x000000ff
        /*01c8*/ 	.word	0x00000140
        /*01cc*/ 	.short	0x0100
        /*01ce*/ 	.byte	0x05
	.zero		1


	//   ....[14]....
        /*01d0*/ 	.word	0x000006b0
        /*01d4*/ 	.word	0x000000ff
        /*01d8*/ 	.word	0x00000038
        /*01dc*/ 	.short	0x0100
        /*01de*/ 	.byte	0x05
	.zero		1


	//   ....[15]....
        /*01e0*/ 	.word	0x000006c0
        /*01e4*/ 	.word	0x000000ff
        /*01e8*/ 	.word	0x00000148
        /*01ec*/ 	.short	0x0100
        /*01ee*/ 	.byte	0x05
	.zero		1


	//   ....[16]....
        /*01f0*/ 	.word	0x000006d0
        /*01f4*/ 	.word	0x000000ff
        /*01f8*/ 	.word	0x00000040
        /*01fc*/ 	.short	0x0100
        /*01fe*/ 	.byte	0x05
	.zero		1


	//   ....[17]....
        /*0200*/ 	.word	0x000006e0
        /*0204*/ 	.word	0x000000ff
        /*0208*/ 	.word	0x00000150
        /*020c*/ 	.short	0x0100
        /*020e*/ 	.byte	0x05
	.zero		1


	//   ....[18]....
        /*0210*/ 	.word	0x000006f0
        /*0214*/ 	.word	0x000000ff
        /*0218*/ 	.word	0x00000048
        /*021c*/ 	.short	0x0100
        /*021e*/ 	.byte	0x05
	.zero		1


	//   ....[19]....
        /*0220*/ 	.word	0x00000700
        /*0224*/ 	.word	0x000000ff
        /*0228*/ 	.word	0x00000158
        /*022c*/ 	.short	0x0100
        /*022e*/ 	.byte	0x05
	.zero		1


	//   ....[20]....
        /*0230*/ 	.word	0x00000710
        /*0234*/ 	.word	0x000000ff
        /*0238*/ 	.word	0x00000050
        /*023c*/ 	.short	0x0100
        /*023e*/ 	.byte	0x05
	.zero		1


	//   ....[21]....
        /*0240*/ 	.word	0x00000720
        /*0244*/ 	.word	0x000000ff
        /*0248*/ 	.word	0x00000160
        /*024c*/ 	.short	0x0100
        /*024e*/ 	.byte	0x05
	.zero		1


	//   ....[22]....
        /*0250*/ 	.word	0x00000730
        /*0254*/ 	.word	0x000000ff
        /*0258*/ 	.word	0x00000058
        /*025c*/ 	.short	0x0100
        /*025e*/ 	.byte	0x05
	.zero		1


	//   ....[23]....
        /*0260*/ 	.word	0x00000740
        /*0264*/ 	.word	0x000000ff
        /*0268*/ 	.word	0x00000168
        /*026c*/ 	.short	0x0100
        /*026e*/ 	.byte	0x05
	.zero		1


	//   ....[24]....
        /*0270*/ 	.word	0x00000750
        /*0274*/ 	.word	0x000000ff
        /*0278*/ 	.word	0x00000060
        /*027c*/ 	.short	0x0100
        /*027e*/ 	.byte	0x05
	.zero		1


	//   ....[25]....
        /*0280*/ 	.word	0x00000760
        /*0284*/ 	.word	0x000000ff
        /*0288*/ 	.word	0x00000170
        /*028c*/ 	.short	0x0100
        /*028e*/ 	.byte	0x05
	.zero		1


	//   ....[26]....
        /*0290*/ 	.word	0x00000770
        /*0294*/ 	.word	0x000000ff
        /*0298*/ 	.word	0x00000068
        /*029c*/ 	.short	0x0100
        /*029e*/ 	.byte	0x05
	.zero		1


	//   ....[27]....
        /*02a0*/ 	.word	0x00000780
        /*02a4*/ 	.word	0x000000ff
        /*02a8*/ 	.word	0x00000178
        /*02ac*/ 	.short	0x0100
        /*02ae*/ 	.byte	0x05
	.zero		1


	//   ....[28]....
        /*02b0*/ 	.word	0x00000790
        /*02b4*/ 	.word	0x000000ff
        /*02b8*/ 	.word	0x00000070
        /*02bc*/ 	.short	0x0100
        /*02be*/ 	.byte	0x05
	.zero		1


	//   ....[29]....
        /*02c0*/ 	.word	0x000007a0
        /*02c4*/ 	.word	0x000000ff
        /*02c8*/ 	.word	0x00000180
        /*02cc*/ 	.short	0x0100
        /*02ce*/ 	.byte	0x05
	.zero		1


	//   ....[30]....
        /*02d0*/ 	.word	0x000007b0
        /*02d4*/ 	.word	0x000000ff
        /*02d8*/ 	.word	0x00000078
        /*02dc*/ 	.short	0x0100
        /*02de*/ 	.byte	0x05
	.zero		1


	//   ....[31]....
        /*02e0*/ 	.word	0x000007c0
        /*02e4*/ 	.word	0x000000ff
        /*02e8*/ 	.word	0x00000188
        /*02ec*/ 	.short	0x0100
        /*02ee*/ 	.byte	0x05
	.zero		1


	//   ....[32]....
        /*02f0*/ 	.word	0x000007d0
        /*02f4*/ 	.word	0x000000ff
        /*02f8*/ 	.word	0x00000080
        /*02fc*/ 	.short	0x0100
        /*02fe*/ 	.byte	0x05
	.zero		1


	//   ....[33]....
        /*0300*/ 	.word	0x000007e0
        /*0304*/ 	.word	0x000000ff
        /*0308*/ 	.word	0x00000190
        /*030c*/ 	.short	0x0100
        /*030e*/ 	.byte	0x05
	.zero		1


	//   ....[34]....
        /*0310*/ 	.word	0x000007f0
        /*0314*/ 	.word	0x000000ff
        /*0318*/ 	.word	0x00000088
        /*031c*/ 	.short	0x0100
        /*031e*/ 	.byte	0x05
	.zero		1


	//   ....[35]....
        /*0320*/ 	.word	0x00000800
        /*0324*/ 	.word	0x000000ff
        /*0328*/ 	.word	0x00000198
        /*032c*/ 	.short	0x0100
        /*032e*/ 	.byte	0x05
	.zero		1


	//   ....[36]....
        /*0330*/ 	.word	0x00000810
        /*0334*/ 	.word	0x000000ff
        /*0338*/ 	.word	0x00000090
        /*033c*/ 	.short	0x0100
        /*033e*/ 	.byte	0x05
	.zero		1


	//   ....[37]....
        /*0340*/ 	.word	0x00000820
        /*0344*/ 	.word	0x000000ff
        /*0348*/ 	.word	0x000001a0
        /*034c*/ 	.short	0x0100
        /*034e*/ 	.byte	0x05
	.zero		1


	//   ....[38]....
        /*0350*/ 	.word	0x00000830
        /*0354*/ 	.word	0x000000ff
        /*0358*/ 	.word	0x00000098
        /*035c*/ 	.short	0x0100
        /*035e*/ 	.byte	0x05
	.zero		1


	//   ....[39]....
        /*0360*/ 	.word	0x00000840
        /*0364*/ 	.word	0x000000ff
        /*0368*/ 	.word	0x000001a8
        /*036c*/ 	.short	0x0100
        /*036e*/ 	.byte	0x05
	.zero		1


	//   ....[40]....
        /*0370*/ 	.word	0x00000850
        /*0374*/ 	.word	0x000000ff
        /*0378*/ 	.word	0x000000a0
        /*037c*/ 	.short	0x0100
        /*037e*/ 	.byte	0x05
	.zero		1


	//   ....[41]....
        /*0380*/ 	.word	0x00000860
        /*0384*/ 	.word	0x000000ff
        /*0388*/ 	.word	0x000001b0
        /*038c*/ 	.short	0x0100
        /*038e*/ 	.byte	0x05
	.zero		1


	//   ....[42]....
        /*0390*/ 	.word	0x00000870
        /*0394*/ 	.word	0x000000ff
        /*0398*/ 	.word	0x000000a8
        /*039c*/ 	.short	0x0100
        /*039e*/ 	.byte	0x05
	.zero		1


	//   ....[43]....
        /*03a0*/ 	.word	0x00000880
        /*03a4*/ 	.word	0x000000ff
        /*03a8*/ 	.word	0x000001b8
        /*03ac*/ 	.short	0x0100
        /*03ae*/ 	.byte	0x05
	.zero		1


	//   ....[44]....
        /*03b0*/ 	.word	0x00000890
        /*03b4*/ 	.word	0x000000ff
        /*03b8*/ 	.word	0x000000b0
        /*03bc*/ 	.short	0x0100
        /*03be*/ 	.byte	0x05
	.zero		1


	//   ....[45]....
        /*03c0*/ 	.word	0x000008a0
        /*03c4*/ 	.word	0x000000ff
        /*03c8*/ 	.word	0x000001c0
        /*03cc*/ 	.short	0x0100
        /*03ce*/ 	.byte	0x05
	.zero		1


	//   ....[46]....
        /*03d0*/ 	.word	0x000008b0
        /*03d4*/ 	.word	0x000000ff
        /*03d8*/ 	.word	0x000000b8
        /*03dc*/ 	.short	0x0100
        /*03de*/ 	.byte	0x05
	.zero		1


	//   ....[47]....
        /*03e0*/ 	.word	0x000008c0
        /*03e4*/ 	.word	0x000000ff
        /*03e8*/ 	.word	0x000001c8
        /*03ec*/ 	.short	0x0100
        /*03ee*/ 	.byte	0x05
	.zero		1


	//   ....[48]....
        /*03f0*/ 	.word	0x000008d0
        /*03f4*/ 	.word	0x000000ff
        /*03f8*/ 	.word	0x000000c0
        /*03fc*/ 	.short	0x0100
        /*03fe*/ 	.byte	0x05
	.zero		1


	//   ....[49]....
        /*0400*/ 	.word	0x000008e0
        /*0404*/ 	.word	0x000000ff
        /*0408*/ 	.word	0x000001d0
        /*040c*/ 	.short	0x0100
        /*040e*/ 	.byte	0x05
	.zero		1


	//   ....[50]....
        /*0410*/ 	.word	0x000008f0
        /*0414*/ 	.word	0x000000ff
        /*0418*/ 	.word	0x000000c8
        /*041c*/ 	.short	0x0100
        /*041e*/ 	.byte	0x05
	.zero		1


	//   ....[51]....
        /*0420*/ 	.word	0x00000900
        /*0424*/ 	.word	0x000000ff
        /*0428*/ 	.word	0x000001d8
        /*042c*/ 	.short	0x0100
        /*042e*/ 	.byte	0x05
	.zero		1


	//   ....[52]....
        /*0430*/ 	.word	0x00000910
        /*0434*/ 	.word	0x000000ff
        /*0438*/ 	.word	0x000000d0
        /*043c*/ 	.short	0x0100
        /*043e*/ 	.byte	0x05
	.zero		1


	//   ....[53]....
        /*0440*/ 	.word	0x00000920
        /*0444*/ 	.word	0x000000ff
        /*0448*/ 	.word	0x000001e0
        /*044c*/ 	.short	0x0100
        /*044e*/ 	.byte	0x05
	.zero		1


	//   ....[54]....
        /*0450*/ 	.word	0x00000930
        /*0454*/ 	.word	0x000000ff
        /*0458*/ 	.word	0x000000d8
        /*045c*/ 	.short	0x0100
        /*045e*/ 	.byte	0x05
	.zero		1


	//   ....[55]....
        /*0460*/ 	.word	0x00000940
        /*0464*/ 	.word	0x000000ff
        /*0468*/ 	.word	0x000001e8
        /*046c*/ 	.short	0x0100
        /*046e*/ 	.byte	0x05
	.zero		1


	//   ....[56]....
        /*0470*/ 	.word	0x00000950
        /*0474*/ 	.word	0x000000ff
        /*0478*/ 	.word	0x000000e0
        /*047c*/ 	.short	0x0100
        /*047e*/ 	.byte	0x05
	.zero		1


	//   ....[57]....
        /*0480*/ 	.word	0x00000960
        /*0484*/ 	.word	0x000000ff
        /*0488*/ 	.word	0x000001f0
        /*048c*/ 	.short	0x0100
        /*048e*/ 	.byte	0x05
	.zero		1


	//   ....[58]....
        /*0490*/ 	.word	0x00000970
        /*0494*/ 	.word	0x000000ff
        /*0498*/ 	.word	0x000000e8
        /*049c*/ 	.short	0x0100
        /*049e*/ 	.byte	0x05
	.zero		1


	//   ....[59]....
        /*04a0*/ 	.word	0x00000980
        /*04a4*/ 	.word	0x000000ff
        /*04a8*/ 	.word	0x000001f8
        /*04ac*/ 	.short	0x0100
        /*04ae*/ 	.byte	0x05
	.zero		1


	//   ....[60]....
        /*04b0*/ 	.word	0x00000990
        /*04b4*/ 	.word	0x000000ff
        /*04b8*/ 	.word	0x000000f0
        /*04bc*/ 	.short	0x0100
        /*04be*/ 	.byte	0x05
	.zero		1


	//   ....[61]....
        /*04c0*/ 	.word	0x000009a0
        /*04c4*/ 	.word	0x000000ff
        /*04c8*/ 	.word	0x00000200
        /*04cc*/ 	.short	0x0100
        /*04ce*/ 	.byte	0x05
	.zero		1


	//   ....[62]....
        /*04d0*/ 	.word	0x000009b0
        /*04d4*/ 	.word	0x000000ff
        /*04d8*/ 	.word	0x000000f8
        /*04dc*/ 	.short	0x0100
        /*04de*/ 	.byte	0x05
	.zero		1


	//   ....[63]....
        /*04e0*/ 	.word	0x000009c0
        /*04e4*/ 	.word	0x000000ff
        /*04e8*/ 	.word	0x00000208
        /*04ec*/ 	.short	0x0100
        /*04ee*/ 	.byte	0x05
	.zero		1


	//   ....[64]....
        /*04f0*/ 	.word	0x000009d0
        /*04f4*/ 	.word	0x000000ff
        /*04f8*/ 	.word	0x00000100
        /*04fc*/ 	.short	0x0100
        /*04fe*/ 	.byte	0x05
	.zero		1


	//   ....[65]....
        /*0500*/ 	.word	0x000009e0
        /*0504*/ 	.word	0x000000ff
        /*0508*/ 	.word	0x00000210
        /*050c*/ 	.short	0x0100
        /*050e*/ 	.byte	0x05
	.zero		1


	//   ....[66]....
        /*0510*/ 	.word	0x000009f0
        /*0514*/ 	.word	0x000000ff
        /*0518*/ 	.word	0x00000108
        /*051c*/ 	.short	0x0100
        /*051e*/ 	.byte	0x05
	.zero		1


	//   ....[67]....
        /*0520*/ 	.word	0x00000a00
        /*0524*/ 	.word	0x000000ff
        /*0528*/ 	.word	0x00000218
        /*052c*/ 	.short	0x0100
        /*052e*/ 	.byte	0x05
	.zero		1


	//   ....[68]....
        /*0530*/ 	.word	0x00000b40
        /*0534*/ 	.word	0x000000ff
        /*0538*/ 	.word	0x00000220
        /*053c*/ 	.short	0x0100
        /*053e*/ 	.byte	0x07
	.zero		1


	//   ....[69]....
        /*0540*/ 	.word	0x00000b50
        /*0544*/ 	.word	0x000000ff
        /*0548*/ 	.word	0x00000230
        /*054c*/ 	.short	0x0100
        /*054e*/ 	.byte	0x07
	.zero		1


	//   ....[70]....
        /*0550*/ 	.word	0x00000b60
        /*0554*/ 	.word	0x000000ff
        /*0558*/ 	.word	0x00000228
        /*055c*/ 	.short	0x0100
        /*055e*/ 	.byte	0x07
	.zero		1


	//   ....[71]....
        /*0560*/ 	.word	0x00000b70
        /*0564*/ 	.word	0x000000ff
        /*0568*/ 	.word	0x00000238
        /*056c*/ 	.short	0x0100
        /*056e*/ 	.byte	0x07
	.zero		1


	//   ....[72]....
        /*0570*/ 	.word	0x00000c60
        /*0574*/ 	.word	0x000000ff
        /*0578*/ 	.word	0x00000240
        /*057c*/ 	.short	0x0100
        /*057e*/ 	.byte	0x05
	.zero		1


	//   ....[73]....
        /*0580*/ 	.word	0x00000c70
        /*0584*/ 	.word	0x000000ff
        /*0588*/ 	.word	0x00000248
        /*058c*/ 	.short	0x0100
        /*058e*/ 	.byte	0x05
	.zero		1


	//   ....[74]....
        /*0590*/ 	.word	0x00000db0
        /*0594*/ 	.word	0x000000ff
        /*0598*/ 	.word	0x00000250
        /*059c*/ 	.short	0x0100
        /*059e*/ 	.byte	0x05
	.zero		1


	//   ....[75]....
        /*05a0*/ 	.word	0x00000dc0
        /*05a4*/ 	.word	0x000000ff
        /*05a8*/ 	.word	0x00000260
        /*05ac*/ 	.short	0x0100
        /*05ae*/ 	.byte	0x05
	.zero		1


	//   ....[76]....
        /*05b0*/ 	.word	0x00000dd0
        /*05b4*/ 	.word	0x000000ff
        /*05b8*/ 	.word	0x00000258
        /*05bc*/ 	.short	0x0100
        /*05be*/ 	.byte	0x05
	.zero		1


	//   ....[77]....
        /*05c0*/ 	.word	0x00000de0
        /*05c4*/ 	.word	0x000000ff
        /*05c8*/ 	.word	0x00000268
        /*05cc*/ 	.short	0x0100
        /*05ce*/ 	.byte	0x05
	.zero		1


	//   ....[78]....
        /*05d0*/ 	.word	0x00000f10
        /*05d4*/ 	.word	0x000000ff
        /*05d8*/ 	.word	0x00000270
        /*05dc*/ 	.short	0x0100
        /*05de*/ 	.byte	0x07
	.zero		1


	//   ....[79]....
        /*05e0*/ 	.word	0x00000f20
        /*05e4*/ 	.word	0x000000ff
        /*05e8*/ 	.word	0x00000290
        /*05ec*/ 	.short	0x0100
        /*05ee*/ 	.byte	0x07
	.zero		1


	//   ....[80]....
        /*05f0*/ 	.word	0x00000f30
        /*05f4*/ 	.word	0x000000ff
        /*05f8*/ 	.word	0x00000278
        /*05fc*/ 	.short	0x0100
        /*05fe*/ 	.byte	0x07
	.zero		1


	//   ....[81]....
        /*0600*/ 	.word	0x00000f40
        /*0604*/ 	.word	0x000000ff
        /*0608*/ 	.word	0x00000298
        /*060c*/ 	.short	0x0100
        /*060e*/ 	.byte	0x07
	.zero		1


	//   ....[82]....
        /*0610*/ 	.word	0x00000f50
        /*0614*/ 	.word	0x000000ff
        /*0618*/ 	.word	0x00000280
        /*061c*/ 	.short	0x0100
        /*061e*/ 	.byte	0x07
	.zero		1


	//   ....[83]....
        /*0620*/ 	.word	0x00000f60
        /*0624*/ 	.word	0x000000ff
        /*0628*/ 	.word	0x000002a0
        /*062c*/ 	.short	0x0100
        /*062e*/ 	.byte	0x07
	.zero		1


	//   ....[84]....
        /*0630*/ 	.word	0x00000f70
        /*0634*/ 	.word	0x000000ff
        /*0638*/ 	.word	0x00000288
        /*063c*/ 	.short	0x0100
        /*063e*/ 	.byte	0x07
	.zero		1


	//   ....[85]....
        /*0640*/ 	.word	0x00000f80
        /*0644*/ 	.word	0x000000ff
        /*0648*/ 	.word	0x000002a8
        /*064c*/ 	.short	0x0100
        /*064e*/ 	.byte	0x07
	.zero		1


	//   ....[86]....
        /*0650*/ 	.word	0x00001070
        /*0654*/ 	.word	0x000000ff
        /*0658*/ 	.word	0x000002b0
        /*065c*/ 	.short	0x0100
        /*065e*/ 	.byte	0x05
	.zero		1


	//   ....[87]....
        /*0660*/ 	.word	0x00001080
        /*0664*/ 	.word	0x000000ff
        /*0668*/ 	.word	0x000002c0
        /*066c*/ 	.short	0x0100
        /*066e*/ 	.byte	0x05
	.zero		1


	//   ....[88]....
        /*0670*/ 	.word	0x00001090
        /*0674*/ 	.word	0x000000ff
        /*0678*/ 	.word	0x000002b8
        /*067c*/ 	.short	0x0100
        /*067e*/ 	.byte	0x05
	.zero		1


	//   ....[89]....
        /*0680*/ 	.word	0x000010a0
        /*0684*/ 	.word	0x000000ff
        /*0688*/ 	.word	0x000002c8
        /*068c*/ 	.short	0x0100
        /*068e*/ 	.byte	0x05
	.zero		1


	//   ....[90]....
        /*0690*/ 	.word	0x00001980
        /*0694*/ 	.word	0x00000003
        /*0698*/ 	.word	0x000002c0
        /*069c*/ 	.short	0x010a
        /*069e*/ 	.byte	0xff
	.zero		1


	//   ....[91]....
        /*06a0*/ 	.word	0x000019b0
        /*06a4*/ 	.word	0x00000003
        /*06a8*/ 	.word	0x000002b0
        /*06ac*/ 	.short	0x0101
        /*06ae*/ 	.byte	0xff
	.zero		1


	//   ....[92]....
        /*06b0*/ 	.word	0x00001a80
        /*06b4*/ 	.word	0x000000ff
        /*06b8*/ 	.word	0x00000110
        /*06bc*/ 	.short	0x010a
        /*06be*/ 	.byte	0x08
	.zero		1


	//   ....[93]....
        /*06c0*/ 	.word	0x00001b20
        /*06c4*/ 	.word	0x000000ff
        /*06c8*/ 	.word	0x00000110
        /*06cc*/ 	.short	0x010a
        /*06ce*/ 	.byte	0x21
	.zero		1


	//   ....[94]....
        /*06d0*/ 	.word	0x00001c70
        /*06d4*/ 	.word	0x000000ff
        /*06d8*/ 	.word	0x00000110
        /*06dc*/ 	.short	0x010a
        /*06de*/ 	.byte	0x08
	.zero		1


	//   ....[95]....
        /*06e0*/ 	.word	0x00001d80
        /*06e4*/ 	.word	0x000000ff
        /*06e8*/ 	.word	0x00000248
        /*06ec*/ 	.short	0x0101
        /*06ee*/ 	.byte	0x04
	.zero		1


	//   ....[96]....
        /*06f0*/ 	.word	0x00001da0
        /*06f4*/ 	.word	0x000000ff
        /*06f8*/ 	.word	0x00000110
        /*06fc*/ 	.short	0x010a
        /*06fe*/ 	.byte	0x08
	.zero		1


	//   ....[97]....
        /*0700*/ 	.word	0x00001e20
        /*0704*/ 	.word	0x000000ff
        /*0708*/ 	.word	0x00000110
        /*070c*/ 	.short	0x010a
        /*070e*/ 	.byte	0x11
	.zero		1


	//   ....[98]....
        /*0710*/ 	.word	0x00001f70
        /*0714*/ 	.word	0x000000ff
        /*0718*/ 	.word	0x00000110
        /*071c*/ 	.short	0x010a
        /*071e*/ 	.byte	0x08
	.zero		1


	//   ....[99]....
        /*0720*/ 	.word	0x000020b0
        /*0724*/ 	.word	0x00000002
        /*0728*/ 	.word	0x00000250
        /*072c*/ 	.short	0x010a
        /*072e*/ 	.byte	0xff
	.zero		1


	//   ....[100]....
        /*0730*/ 	.word	0x00002170
        /*0734*/ 	.word	0x00000002
        /*0738*/ 	.word	0x00000000
        /*073c*/ 	.short	0x0101
        /*073e*/ 	.byte	0xff
	.zero		1


	//   ....[101]....
        /*0740*/ 	.word	0x000026d0
        /*0744*/ 	.word	0x000000ff
        /*0748*/ 	.word	0x00000000
        /*074c*/ 	.short	0x010a
        /*074e*/ 	.byte	0x05
	.zero		1


	//   ....[102]....
        /*0750*/ 	.word	0x00002760
        /*0754*/ 	.word	0x000000ff
        /*0758*/ 	.word	0x00000000
        /*075c*/ 	.short	0x010a
        /*075e*/ 	.byte	0x05
	.zero		1


	//   ....[103]....
        /*0760*/ 	.word	0x000027f0
        /*0764*/ 	.word	0x000000ff
        /*0768*/ 	.word	0x00000000
        /*076c*/ 	.short	0x010a
        /*076e*/ 	.byte	0x05
	.zero		1


	//   ....[104]....
        /*0770*/ 	.word	0x00002880
        /*0774*/ 	.word	0x000000ff
        /*0778*/ 	.word	0x00000000
        /*077c*/ 	.short	0x010a
        /*077e*/ 	.byte	0x05
	.zero		1


	//   ....[105]....
        /*0780*/ 	.word	0x00002910
        /*0784*/ 	.word	0x000000ff
        /*0788*/ 	.word	0x00000000
        /*078c*/ 	.short	0x010a
        /*078e*/ 	.byte	0x05
	.zero		1


	//   ....[106]....
        /*0790*/ 	.word	0x000029a0
        /*0794*/ 	.word	0x000000ff
        /*0798*/ 	.word	0x00000000
        /*079c*/ 	.short	0x010a
        /*079e*/ 	.byte	0x05
	.zero		1


	//   ....[107]....
        /*07a0*/ 	.word	0x00002a30
        /*07a4*/ 	.word	0x000000ff
        /*07a8*/ 	.word	0x00000000
        /*07ac*/ 	.short	0x010a
        /*07ae*/ 	.byte	0x05
	.zero		1


	//   ....[108]....
        /*07b0*/ 	.word	0x00002ac0
        /*07b4*/ 	.word	0x000000ff
        /*07b8*/ 	.word	0x00000000
        /*07bc*/ 	.short	0x010a
        /*07be*/ 	.byte	0x05
	.zero		1


	//   ....[109]....
        /*07c0*/ 	.word	0x00002b50
        /*07c4*/ 	.word	0x000000ff
        /*07c8*/ 	.word	0x00000000
        /*07cc*/ 	.short	0x010a
        /*07ce*/ 	.byte	0x05
	.zero		1


	//   ....[110]....
        /*07d0*/ 	.word	0x00002be0
        /*07d4*/ 	.word	0x000000ff
        /*07d8*/ 	.word	0x00000000
        /*07dc*/ 	.short	0x010a
        /*07de*/ 	.byte	0x05
	.zero		1


	//   ....[111]....
        /*07e0*/ 	.word	0x00002c70
        /*07e4*/ 	.word	0x000000ff
        /*07e8*/ 	.word	0x00000000
        /*07ec*/ 	.short	0x010a
        /*07ee*/ 	.byte	0x05
	.zero		1


	//   ....[112]....
        /*07f0*/ 	.word	0x00002d00
        /*07f4*/ 	.word	0x000000ff
        /*07f8*/ 	.word	0x00000000
        /*07fc*/ 	.short	0x010a
        /*07fe*/ 	.byte	0x05
	.zero		1


	//   ....[113]....
        /*0800*/ 	.word	0x00002d90
        /*0804*/ 	.word	0x000000ff
        /*0808*/ 	.word	0x00000000
        /*080c*/ 	.short	0x010a
        /*080e*/ 	.byte	0x05
	.zero		1


	//   ....[114]....
        /*0810*/ 	.word	0x00002e20
        /*0814*/ 	.word	0x000000ff
        /*0818*/ 	.word	0x00000000
        /*081c*/ 	.short	0x010a
        /*081e*/ 	.byte	0x05
	.zero		1


	//   ....[115]....
        /*0820*/ 	.word	0x00002eb0
        /*0824*/ 	.word	0x000000ff
        /*0828*/ 	.word	0x00000000
        /*082c*/ 	.short	0x010a
        /*082e*/ 	.byte	0x05
	.zero		1


	//   ....[116]....
        /*0830*/ 	.word	0x00002f40
        /*0834*/ 	.word	0x000000ff
        /*0838*/ 	.word	0x00000000
        /*083c*/ 	.short	0x010a
        /*083e*/ 	.byte	0x05
	.zero		1


	//   ....[117]....
        /*0840*/ 	.word	0x00002fd0
        /*0844*/ 	.word	0x000000ff
        /*0848*/ 	.word	0x00000000
        /*084c*/ 	.short	0x010a
        /*084e*/ 	.byte	0x05
	.zero		1


	//   ....[118]....
        /*0850*/ 	.word	0x00003060
        /*0854*/ 	.word	0x000000ff
        /*0858*/ 	.word	0x00000000
        /*085c*/ 	.short	0x010a
        /*085e*/ 	.byte	0x05
	.zero		1


	//   ....[119]....
        /*0860*/ 	.word	0x000030f0
        /*0864*/ 	.word	0x000000ff
        /*0868*/ 	.word	0x00000000
        /*086c*/ 	.short	0x010a
        /*086e*/ 	.byte	0x05
	.zero		1


	//   ....[120]....
        /*0870*/ 	.word	0x00003180
        /*0874*/ 	.word	0x000000ff
        /*0878*/ 	.word	0x00000000
        /*087c*/ 	.short	0x010a
        /*087e*/ 	.byte	0x05
	.zero		1


	//   ....[121]....
        /*0880*/ 	.word	0x00003210
        /*0884*/ 	.word	0x000000ff
        /*0888*/ 	.word	0x00000000
        /*088c*/ 	.short	0x010a
        /*088e*/ 	.byte	0x05
	.zero		1


	//   ....[122]....
        /*0890*/ 	.word	0x000032a0
        /*0894*/ 	.word	0x000000ff
        /*0898*/ 	.word	0x00000000
        /*089c*/ 	.short	0x010a
        /*089e*/ 	.byte	0x05
	.zero		1


	//   ....[123]....
        /*08a0*/ 	.word	0x00003330
        /*08a4*/ 	.word	0x000000ff
        /*08a8*/ 	.word	0x00000000
        /*08ac*/ 	.short	0x010a
        /*08ae*/ 	.byte	0x05
	.zero		1


	//   ....[124]....
        /*08b0*/ 	.word	0x000033c0
        /*08b4*/ 	.word	0x000000ff
        /*08b8*/ 	.word	0x00000000
        /*08bc*/ 	.short	0x010a
        /*08be*/ 	.byte	0x05
	.zero		1


	//   ....[125]....
        /*08c0*/ 	.word	0x00003450
        /*08c4*/ 	.word	0x000000ff
        /*08c8*/ 	.word	0x00000000
        /*08cc*/ 	.short	0x010a
        /*08ce*/ 	.byte	0x05
	.zero		1


	//   ....[126]....
        /*08d0*/ 	.word	0x000034e0
        /*08d4*/ 	.word	0x000000ff
        /*08d8*/ 	.word	0x00000000
        /*08dc*/ 	.short	0x010a
        /*08de*/ 	.byte	0x05
	.zero		1


	//   ....[127]....
        /*08e0*/ 	.word	0x00003570
        /*08e4*/ 	.word	0x000000ff
        /*08e8*/ 	.word	0x00000000
        /*08ec*/ 	.short	0x010a
        /*08ee*/ 	.byte	0x05
	.zero		1


	//   ....[128]....
        /*08f0*/ 	.word	0x00003600
        /*08f4*/ 	.word	0x000000ff
        /*08f8*/ 	.word	0x00000000
        /*08fc*/ 	.short	0x010a
        /*08fe*/ 	.byte	0x05
	.zero		1


	//   ....[129]....
        /*0900*/ 	.word	0x00003690
        /*0904*/ 	.word	0x000000ff
        /*0908*/ 	.word	0x00000000
        /*090c*/ 	.short	0x010a
        /*090e*/ 	.byte	0x05
	.zero		1


	//   ....[130]....
        /*0910*/ 	.word	0x00003720
        /*0914*/ 	.word	0x000000ff
        /*0918*/ 	.word	0x00000000
        /*091c*/ 	.short	0x010a
        /*091e*/ 	.byte	0x05
	.zero		1


	//   ....[131]....
        /*0920*/ 	.word	0x000037b0
        /*0924*/ 	.word	0x000000ff
        /*0928*/ 	.word	0x00000000
        /*092c*/ 	.short	0x010a
        /*092e*/ 	.byte	0x05
	.zero		1


	//   ....[132]....
        /*0930*/ 	.word	0x00003840
        /*0934*/ 	.word	0x000000ff
        /*0938*/ 	.word	0x00000000
        /*093c*/ 	.short	0x010a
        /*093e*/ 	.byte	0x05
	.zero		1


	//   ....[133]....
        /*0940*/ 	.word	0x000038d0
        /*0944*/ 	.word	0x000000ff
        /*0948*/ 	.word	0x00000000
        /*094c*/ 	.short	0x010a
        /*094e*/ 	.byte	0x05
	.zero		1


	//   ....[134]....
        /*0950*/ 	.word	0x00003970
        /*0954*/ 	.word	0x00000000
        /*0958*/ 	.word	0x00000000
        /*095c*/ 	.short	0x010a
        /*095e*/ 	.byte	0xff
	.zero		1


	//   ....[135]....
        /*0960*/ 	.word	0x00003a90
        /*0964*/ 	.word	0x00000000
        /*0968*/ 	.word	0x000002b0
        /*096c*/ 	.short	0x010a
        /*096e*/ 	.byte	0xff
	.zero		1


	//   ....[136]....
        /*0970*/ 	.word	0x00003af0
        /*0974*/ 	.word	0x00000004
        /*0978*/ 	.word	0x00000000
        /*097c*/ 	.short	0x0101
        /*097e*/ 	.byte	0xff
	.zero		1


	//   ....[137]....
        /*0980*/ 	.word	0x00003b10
        /*0984*/ 	.word	0x000000ff
        /*0988*/ 	.word	0x00000260
        /*098c*/ 	.short	0x010a
        /*098e*/ 	.byte	0x05
	.zero		1


	//   ....[138]....
        /*0990*/ 	.word	0x00003c30
        /*0994*/ 	.word	0x00000000
        /*0998*/ 	.word	0x00000250
        /*099c*/ 	.short	0x010a
        /*099e*/ 	.byte	0xff
	.zero		1


	//   ....[139]....
        /*09a0*/ 	.word	0x00003d40
        /*09a4*/ 	.word	0x00000000
        /*09a8*/ 	.word	0x00000000
        /*09ac*/ 	.short	0x0101
        /*09ae*/ 	.byte	0xff
	.zero		1


	//   ....[140]....
        /*09b0*/ 	.word	0x00003dd0
        /*09b4*/ 	.word	0x000000ff
        /*09b8*/ 	.word	0x00000260
        /*09bc*/ 	.short	0x0106
        /*09be*/ 	.byte	0x05
	.zero		1


	//   ....[141]....
        /*09c0*/ 	.word	0x00003df0
        /*09c4*/ 	.word	0x000000ff
        /*09c8*/ 	.word	0x00000260
        /*09cc*/ 	.short	0x010a
        /*09ce*/ 	.byte	0x05
	.zero		1


	//   ....[142]....
        /*09d0*/ 	.word	0x00003e80
        /*09d4*/ 	.word	0x000000ff
        /*09d8*/ 	.word	0x00000260
        /*09dc*/ 	.short	0x0106
        /*09de*/ 	.byte	0x04
	.zero		1


	//   ....[143]....
        /*09e0*/ 	.word	0x00003ec0
        /*09e4*/ 	.word	0x00000000
        /*09e8*/ 	.word	0x00000260
        /*09ec*/ 	.short	0x010a
        /*09ee*/ 	.byte	0xff
	.zero		1


	//   ....[144]....
        /*09f0*/ 	.word	0x00004390
        /*09f4*/ 	.word	0x00000000
        /*09f8*/ 	.word	0x00000250
        /*09fc*/ 	.short	0x010a
        /*09fe*/ 	.byte	0xff
	.zero		1


	//   ....[145]....
        /*0a00*/ 	.word	0x00004490
        /*0a04*/ 	.word	0x00000003
        /*0a08*/ 	.word	0x00000000
        /*0a0c*/ 	.short	0x0101
        /*0a0e*/ 	.byte	0xff
	.zero		1


	//   ....[146]....
        /*0a10*/ 	.word	0x000044a0
        /*0a14*/ 	.word	0x000000ff
        /*0a18*/ 	.word	0x00000000
        /*0a1c*/ 	.short	0x010a
        /*0a1e*/ 	.byte	0x04
	.zero		1


	//   ....[147]....
        /*0a20*/ 	.word	0x000044c0
        /*0a24*/ 	.word	0x000000ff
        /*0a28*/ 	.word	0x00000290
        /*0a2c*/ 	.short	0x010a
        /*0a2e*/ 	.byte	0x09
	.zero		1


	//   ....[148]....
        /*0a30*/ 	.word	0x00004600
        /*0a34*/ 	.word	0x000000ff
        /*0a38*/ 	.word	0x00000000
        /*0a3c*/ 	.short	0x010a
        /*0a3e*/ 	.byte	0x07
	.zero		1


	//   ....[149]....
        /*0a40*/ 	.word	0x00004710
        /*0a44*/ 	.word	0x000000ff
        /*0a48*/ 	.word	0x00000000
        /*0a4c*/ 	.short	0x010a
        /*0a4e*/ 	.byte	0x04
	.zero		1


	//   ....[150]....
        /*0a50*/ 	.word	0x000048f0
        /*0a54*/ 	.word	0x000000ff
        /*0a58*/ 	.word	0x00000000
        /*0a5c*/ 	.short	0x010a
        /*0a5e*/ 	.byte	0x05
	.zero		1


	//   ....[151]....
        /*0a60*/ 	.word	0x00004980
        /*0a64*/ 	.word	0x000000ff
        /*0a68*/ 	.word	0x00000000
        /*0a6c*/ 	.short	0x010a
        /*0a6e*/ 	.byte	0x05
	.zero		1


	//   ....[152]....
        /*0a70*/ 	.word	0x00004a10
        /*0a74*/ 	.word	0x000000ff
        /*0a78*/ 	.word	0x00000000
        /*0a7c*/ 	.short	0x010a
        /*0a7e*/ 	.byte	0x05
	.zero		1


	//   ....[153]....
        /*0a80*/ 	.word	0x00004aa0
        /*0a84*/ 	.word	0x000000ff
        /*0a88*/ 	.word	0x00000000
        /*0a8c*/ 	.short	0x010a
        /*0a8e*/ 	.byte	0x07
	.zero		1


	//   ....[154]....
        /*0a90*/ 	.word	0x00004f00
        /*0a94*/ 	.word	0x00000000
        /*0a98*/ 	.word	0x00000250
        /*0a9c*/ 	.short	0x010a
        /*0a9e*/ 	.byte	0xff
	.zero		1


	//   ....[155]....
        /*0aa0*/ 	.word	0x00004fc0
        /*0aa4*/ 	.word	0x00000000
        /*0aa8*/ 	.word	0x00000000
        /*0aac*/ 	.short	0x0101
        /*0aae*/ 	.byte	0xff
	.zero		1


	//   ....[156]....
        /*0ab0*/ 	.word	0x000052e0
        /*0ab4*/ 	.word	0x000000ff
        /*0ab8*/ 	.word	0x00000248
        /*0abc*/ 	.short	0x010a
        /*0abe*/ 	.byte	0x07
	.zero		1


	//   ....[157]....
        /*0ac0*/ 	.word	0x000054d0
        /*0ac4*/ 	.word	0x000000ff
        /*0ac8*/ 	.word	0x00000230
        /*0acc*/ 	.short	0x010a
        /*0ace*/ 	.byte	0x07
	.zero		1


	//   ....[158]....
        /*0ad0*/ 	.word	0x000056a0
        /*0ad4*/ 	.word	0x000000ff
        /*0ad8*/ 	.word	0x00000220
        /*0adc*/ 	.short	0x010b
        /*0ade*/ 	.byte	0x07
	.zero		1


	//   ....[159]....
        /*0ae0*/ 	.word	0x00005710
        /*0ae4*/ 	.word	0x000000ff
        /*0ae8*/ 	.word	0x00000000
        /*0aec*/ 	.short	0x0101
        /*0aee*/ 	.byte	0x08
	.zero		1


	//   ....[160]....
        /*0af0*/ 	.word	0x00005740
        /*0af4*/ 	.word	0x000000ff
        /*0af8*/ 	.word	0x00000238
        /*0afc*/ 	.short	0x010a
        /*0afe*/ 	.byte	0x07
	.zero		1


	//   ....[161]....
        /*0b00*/ 	.word	0x00005950
        /*0b04*/ 	.word	0x000000ff
        /*0b08*/ 	.word	0x00000228
        /*0b0c*/ 	.short	0x010b
        /*0b0e*/ 	.byte	0x07
	.zero		1


	//   ....[162]....
        /*0b10*/ 	.word	0x00005970
        /*0b14*/ 	.word	0x000000ff
        /*0b18*/ 	.word	0x00000000
        /*0b1c*/ 	.short	0x0101
        /*0b1e*/ 	.byte	0x0d
	.zero		1


	//   ....[163]....
        /*0b20*/ 	.word	0x000059a0
        /*0b24*/ 	.word	0x000000ff
        /*0b28*/ 	.word	0x00000230
        /*0b2c*/ 	.short	0x010a
        /*0b2e*/ 	.byte	0x07
	.zero		1


	//   ....[164]....
        /*0b30*/ 	.word	0x000059e0
        /*0b34*/ 	.word	0x00000000
        /*0b38*/ 	.word	0x00000238
        /*0b3c*/ 	.short	0x010a
        /*0b3e*/ 	.byte	0xff
	.zero		1


	//   ....[165]....
        /*0b40*/ 	.word	0x00005d20
        /*0b44*/ 	.word	0x00000000
        /*0b48*/ 	.word	0x00000250
        /*0b4c*/ 	.short	0x010a
        /*0b4e*/ 	.byte	0xff
	.zero		1


	//   ....[166]....
        /*0b50*/ 	.word	0x00005e30
        /*0b54*/ 	.word	0x00000000
        /*0b58*/ 	.word	0x00000000
        /*0b5c*/ 	.short	0x0101
        /*0b5e*/ 	.byte	0xff
	.zero		1


	//   ....[167]....
        /*0b60*/ 	.word	0x00006880
        /*0b64*/ 	.word	0x00000000
        /*0b68*/ 	.word	0x00000220
        /*0b6c*/ 	.short	0x010a
        /*0b6e*/ 	.byte	0xff
	.zero		1


	//   ....[168]....
        /*0b70*/ 	.word	0x000068f0
        /*0b74*/ 	.word	0x00000071
        /*0b78*/ 	.word	0x00000270
        /*0b7c*/ 	.short	0x010a
        /*0b7e*/ 	.byte	0xff
	.zero		1


	//   ....[169]....
        /*0b80*/ 	.word	0x000069d0
        /*0b84*/ 	.word	0x00000000
        /*0b88*/ 	.word	0x00000220
        /*0b8c*/ 	.short	0x010a
        /*0b8e*/ 	.byte	0xff
	.zero		1


	//   ....[170]....
        /*0b90*/ 	.word	0x00006b10
        /*0b94*/ 	.word	0x00000000
        /*0b98*/ 	.word	0x00000000
        /*0b9c*/ 	.short	0x0101
        /*0b9e*/ 	.byte	0xff
	.zero		1


	//   ....[171]....
        /*0ba0*/ 	.word	0x00006b70
        /*0ba4*/ 	.word	0x00000071
        /*0ba8*/ 	.word	0x00000270
        /*0bac*/ 	.short	0x010a
        /*0bae*/ 	.byte	0xff
	.zero		1


	//   ....[172]....
        /*0bb0*/ 	.word	0x000076c0
        /*0bb4*/ 	.word	0x00000020
        /*0bb8*/ 	.word	0x00000220
        /*0bbc*/ 	.short	0x010a
        /*0bbe*/ 	.byte	0xff
	.zero		1


	//   ....[173]....
        /*0bc0*/ 	.word	0x00007780
        /*0bc4*/ 	.word	0x00000020
        /*0bc8*/ 	.word	0x00000220
        /*0bcc*/ 	.short	0x010a
        /*0bce*/ 	.byte	0xff
	.zero		1


	//   ....[174]....
        /*0bd0*/ 	.word	0x000078a0
        /*0bd4*/ 	.word	0x00000003
        /*0bd8*/ 	.word	0x00000000
        /*0bdc*/ 	.short	0x0101
        /*0bde*/ 	.byte	0xff
	.zero		1


	//   ....[175]....
        /*0be0*/ 	.word	0x00007ce0
        /*0be4*/ 	.word	0x000000ff
        /*0be8*/ 	.word	0x00000000
        /*0bec*/ 	.short	0x0101
        /*0bee*/ 	.byte	0x05
	.zero		1


	//   ....[176]....
        /*0bf0*/ 	.word	0x00008520
        /*0bf4*/ 	.word	0x00000003
        /*0bf8*/ 	.word	0x000002c0
        /*0bfc*/ 	.short	0x010a
        /*0bfe*/ 	.byte	0xff
	.zero		1


	//   ....[177]....
        /*0c00*/ 	.word	0x00008580
        /*0c04*/ 	.word	0x00000002
        /*0c08*/ 	.word	0x00000110
        /*0c0c*/ 	.short	0x010a
        /*0c0e*/ 	.byte	0xff
	.zero		1


	//   ....[178]....
        /*0c10*/ 	.word	0x000085e0
        /*0c14*/ 	.word	0x00000002
        /*0c18*/ 	.word	0x00000110
        /*0c1c*/ 	.short	0x010a
        /*0c1e*/ 	.byte	0xff
	.zero		1


	//   ....[179]....
        /*0c20*/ 	.word	0x00008630
        /*0c24*/ 	.word	0x00000002
        /*0c28*/ 	.word	0x00000250
        /*0c2c*/ 	.short	0x010a
        /*0c2e*/ 	.byte	0xff
	.zero		1


	//   ....[180]....
        /*0c30*/ 	.word	0x00008690
        /*0c34*/ 	.word	0x00000000
        /*0c38*/ 	.word	0x00000000
        /*0c3c*/ 	.short	0x010a
        /*0c3e*/ 	.byte	0xff
	.zero		1


	//   ....[181]....
        /*0c40*/ 	.word	0x000086f0
        /*0c44*/ 	.word	0x00000000
        /*0c48*/ 	.word	0x00000000
        /*0c4c*/ 	.short	0x010a
        /*0c4e*/ 	.byte	0xff
	.zero		1


	//   ....[182]....
        /*0c50*/ 	.word	0x00008750
        /*0c54*/ 	.word	0x00000000
        /*0c58*/ 	.word	0x00000000
        /*0c5c*/ 	.short	0x010a
        /*0c5e*/ 	.byte	0xff
	.zero		1


	//   ....[183]....
        /*0c60*/ 	.word	0x000087b0
        /*0c64*/ 	.word	0x00000000
        /*0c68*/ 	.word	0x00000000
        /*0c6c*/ 	.short	0x010a
        /*0c6e*/ 	.byte	0xff
	.zero		1


	//   ....[184]....
        /*0c70*/ 	.word	0x00008810
        /*0c74*/ 	.word	0x00000000
        /*0c78*/ 	.word	0x00000000
        /*0c7c*/ 	.short	0x010a
        /*0c7e*/ 	.byte	0xff
	.zero		1


	//   ....[185]....
        /*0c80*/ 	.word	0x00008870
        /*0c84*/ 	.word	0x00000000
        /*0c88*/ 	.word	0x00000000
        /*0c8c*/ 	.short	0x010a
        /*0c8e*/ 	.byte	0xff
	.zero		1


	//   ....[186]....
        /*0c90*/ 	.word	0x000088d0
        /*0c94*/ 	.word	0x00000000
        /*0c98*/ 	.word	0x00000000
        /*0c9c*/ 	.short	0x010a
        /*0c9e*/ 	.byte	0xff
	.zero		1


	//   ....[187]....
        /*0ca0*/ 	.word	0x00008930
        /*0ca4*/ 	.word	0x00000000
        /*0ca8*/ 	.word	0x00000000
        /*0cac*/ 	.short	0x010a
        /*0cae*/ 	.byte	0xff
	.zero		1


	//   ....[188]....
        /*0cb0*/ 	.word	0x00008990
        /*0cb4*/ 	.word	0x00000000
        /*0cb8*/ 	.word	0x00000000
        /*0cbc*/ 	.short	0x010a
        /*0cbe*/ 	.byte	0xff
	.zero		1


	//   ....[189]....
        /*0cc0*/ 	.word	0x000089f0
        /*0cc4*/ 	.word	0x00000000
        /*0cc8*/ 	.word	0x00000000
        /*0ccc*/ 	.short	0x010a
        /*0cce*/ 	.byte	0xff
	.zero		1


	//   ....[190]....
        /*0cd0*/ 	.word	0x00008a50
        /*0cd4*/ 	.word	0x00000000
        /*0cd8*/ 	.word	0x00000000
        /*0cdc*/ 	.short	0x010a
        /*0cde*/ 	.byte	0xff
	.zero		1


	//   ....[191]....
        /*0ce0*/ 	.word	0x00008ab0
        /*0ce4*/ 	.word	0x00000000
        /*0ce8*/ 	.word	0x00000000
        /*0cec*/ 	.short	0x010a
        /*0cee*/ 	.byte	0xff
	.zero		1


	//   ....[192]....
        /*0cf0*/ 	.word	0x00008b10
        /*0cf4*/ 	.word	0x00000000
        /*0cf8*/ 	.word	0x00000000
        /*0cfc*/ 	.short	0x010a
        /*0cfe*/ 	.byte	0xff
	.zero		1


	//   ....[193]....
        /*0d00*/ 	.word	0x00008b70
        /*0d04*/ 	.word	0x00000000
        /*0d08*/ 	.word	0x00000000
        /*0d0c*/ 	.short	0x010a
        /*0d0e*/ 	.byte	0xff
	.zero		1


	//   ....[194]....
        /*0d10*/ 	.word	0x00008bd0
        /*0d14*/ 	.word	0x00000000
        /*0d18*/ 	.word	0x00000000
        /*0d1c*/ 	.short	0x010a
        /*0d1e*/ 	.byte	0xff
	.zero		1


	//   ....[195]....
        /*0d20*/ 	.word	0x00008c30
        /*0d24*/ 	.word	0x00000000
        /*0d28*/ 	.word	0x00000000
        /*0d2c*/ 	.short	0x010a
        /*0d2e*/ 	.byte	0xff
	.zero		1


	//   ....[196]....
        /*0d30*/ 	.word	0x00008c90
        /*0d34*/ 	.word	0x00000000
        /*0d38*/ 	.word	0x00000000
        /*0d3c*/ 	.short	0x010a
        /*0d3e*/ 	.byte	0xff
	.zero		1


	//   ....[197]....
        /*0d40*/ 	.word	0x00008cf0
        /*0d44*/ 	.word	0x00000000
        /*0d48*/ 	.word	0x00000000
        /*0d4c*/ 	.short	0x010a
        /*0d4e*/ 	.byte	0xff
	.zero		1


	//   ....[198]....
        /*0d50*/ 	.word	0x00008d50
        /*0d54*/ 	.word	0x00000000
        /*0d58*/ 	.word	0x00000000
        /*0d5c*/ 	.short	0x010a
        /*0d5e*/ 	.byte	0xff
	.zero		1


	//   ....[199]....
        /*0d60*/ 	.word	0x00008db0
        /*0d64*/ 	.word	0x00000000
        /*0d68*/ 	.word	0x00000000
        /*0d6c*/ 	.short	0x010a
        /*0d6e*/ 	.byte	0xff
	.zero		1


	//   ....[200]....
        /*0d70*/ 	.word	0x00008e10
        /*0d74*/ 	.word	0x00000000
        /*0d78*/ 	.word	0x00000000
        /*0d7c*/ 	.short	0x010a
        /*0d7e*/ 	.byte	0xff
	.zero		1


	//   ....[201]....
        /*0d80*/ 	.word	0x00008e70
        /*0d84*/ 	.word	0x00000000
        /*0d88*/ 	.word	0x00000000
        /*0d8c*/ 	.short	0x010a
        /*0d8e*/ 	.byte	0xff
	.zero		1


	//   ....[202]....
        /*0d90*/ 	.word	0x00008ed0
        /*0d94*/ 	.word	0x00000000
        /*0d98*/ 	.word	0x00000000
        /*0d9c*/ 	.short	0x010a
        /*0d9e*/ 	.byte	0xff
	.zero		1


	//   ....[203]....
        /*0da0*/ 	.word	0x00008f30
        /*0da4*/ 	.word	0x00000000
        /*0da8*/ 	.word	0x00000000
        /*0dac*/ 	.short	0x010a
        /*0dae*/ 	.byte	0xff
	.zero		1


	//   ....[204]....
        /*0db0*/ 	.word	0x00008f90
        /*0db4*/ 	.word	0x00000000
        /*0db8*/ 	.word	0x00000000
        /*0dbc*/ 	.short	0x010a
        /*0dbe*/ 	.byte	0xff
	.zero		1


	//   ....[205]....
        /*0dc0*/ 	.word	0x00008ff0
        /*0dc4*/ 	.word	0x00000000
        /*0dc8*/ 	.word	0x00000000
        /*0dcc*/ 	.short	0x010a
        /*0dce*/ 	.byte	0xff
	.zero		1


	//   ....[206]....
        /*0dd0*/ 	.word	0x00009050
        /*0dd4*/ 	.word	0x00000000
        /*0dd8*/ 	.word	0x00000000
        /*0ddc*/ 	.short	0x010a
        /*0dde*/ 	.byte	0xff
	.zero		1


	//   ....[207]....
        /*0de0*/ 	.word	0x000090b0
        /*0de4*/ 	.word	0x00000000
        /*0de8*/ 	.word	0x00000000
        /*0dec*/ 	.short	0x010a
        /*0dee*/ 	.byte	0xff
	.zero		1


	//   ....[208]....
        /*0df0*/ 	.word	0x00009110
        /*0df4*/ 	.word	0x00000000
        /*0df8*/ 	.word	0x00000000
        /*0dfc*/ 	.short	0x010a
        /*0dfe*/ 	.byte	0xff
	.zero		1


	//   ....[209]....
        /*0e00*/ 	.word	0x00009170
        /*0e04*/ 	.word	0x00000000
        /*0e08*/ 	.word	0x00000000
        /*0e0c*/ 	.short	0x010a
        /*0e0e*/ 	.byte	0xff
	.zero		1


	//   ....[210]....
        /*0e10*/ 	.word	0x000091d0
        /*0e14*/ 	.word	0x00000000
        /*0e18*/ 	.word	0x00000000
        /*0e1c*/ 	.short	0x010a
        /*0e1e*/ 	.byte	0xff
	.zero		1


	//   ....[211]....
        /*0e20*/ 	.word	0x00009230
        /*0e24*/ 	.word	0x00000000
        /*0e28*/ 	.word	0x00000000
        /*0e2c*/ 	.short	0x010a
        /*0e2e*/ 	.byte	0xff
	.zero		1


	//   ....[212]....
        /*0e30*/ 	.word	0x00009290
        /*0e34*/ 	.word	0x00000000
        /*0e38*/ 	.word	0x00000000
        /*0e3c*/ 	.short	0x010a
        /*0e3e*/ 	.byte	0xff
	.zero		1


	//   ....[213]....
        /*0e40*/ 	.word	0x000092e0
        /*0e44*/ 	.word	0x00000000
        /*0e48*/ 	.word	0x000002b0
        /*0e4c*/ 	.short	0x010a
        /*0e4e*/ 	.byte	0xff
	.zero		1


	//   ....[214]....
        /*0e50*/ 	.word	0x00009340
        /*0e54*/ 	.word	0x00000000
        /*0e58*/ 	.word	0x00000260
        /*0e5c*/ 	.short	0x010a
        /*0e5e*/ 	.byte	0xff
	.zero		1


	//   ....[215]....
        /*0e60*/ 	.word	0x00009390
        /*0e64*/ 	.word	0x00000000
        /*0e68*/ 	.word	0x00000250
        /*0e6c*/ 	.short	0x010a
        /*0e6e*/ 	.byte	0xff
	.zero		1


	//   ....[216]....
        /*0e70*/ 	.word	0x000093f0
        /*0e74*/ 	.word	0x00000000
        /*0e78*/ 	.word	0x00000260
        /*0e7c*/ 	.short	0x010a
        /*0e7e*/ 	.byte	0xff
	.zero		1


	//   ....[217]....
        /*0e80*/ 	.word	0x00009440
        /*0e84*/ 	.word	0x00000000
        /*0e88*/ 	.word	0x00000250
        /*0e8c*/ 	.short	0x010a
        /*0e8e*/ 	.byte	0xff
	.zero		1


	//   ....[218]....
        /*0e90*/ 	.word	0x000094a0
        /*0e94*/ 	.word	0x00000003
        /*0e98*/ 	.word	0x00000290
        /*0e9c*/ 	.short	0x010a
        /*0e9e*/ 	.byte	0xff
	.zero		1


	//   ....[219]....
        /*0ea0*/ 	.word	0x00009500
        /*0ea4*/ 	.word	0x00000000
        /*0ea8*/ 	.word	0x00000000
        /*0eac*/ 	.short	0x010a
        /*0eae*/ 	.byte	0xff
	.zero		1


	//   ....[220]....
        /*0eb0*/ 	.word	0x00009560
        /*0eb4*/ 	.word	0x00000000
        /*0eb8*/ 	.word	0x00000000
        /*0ebc*/ 	.short	0x010a
        /*0ebe*/ 	.byte	0xff
	.zero		1


	//   ....[221]....
        /*0ec0*/ 	.word	0x000095c0
        /*0ec4*/ 	.word	0x00000000
        /*0ec8*/ 	.word	0x00000000
        /*0ecc*/ 	.short	0x010a
        /*0ece*/ 	.byte	0xff
	.zero		1


	//   ....[222]....
        /*0ed0*/ 	.word	0x00009620
        /*0ed4*/ 	.word	0x00000000
        /*0ed8*/ 	.word	0x00000000
        /*0edc*/ 	.short	0x010a
        /*0ede*/ 	.byte	0xff
	.zero		1


	//   ....[223]....
        /*0ee0*/ 	.word	0x00009680
        /*0ee4*/ 	.word	0x00000000
        /*0ee8*/ 	.word	0x00000000
        /*0eec*/ 	.short	0x010a
        /*0eee*/ 	.byte	0xff
	.zero		1


	//   ....[224]....
        /*0ef0*/ 	.word	0x000096d0
        /*0ef4*/ 	.word	0x00000000
        /*0ef8*/ 	.word	0x00000250
        /*0efc*/ 	.short	0x010a
        /*0efe*/ 	.byte	0xff
	.zero		1


	//   ....[225]....
        /*0f00*/ 	.word	0x00009730
        /*0f04*/ 	.word	0x00000000
        /*0f08*/ 	.word	0x00000248
        /*0f0c*/ 	.short	0x010a
        /*0f0e*/ 	.byte	0xff
	.zero		1


	//   ....[226]....
        /*0f10*/ 	.word	0x00009790
        /*0f14*/ 	.word	0x00000003
        /*0f18*/ 	.word	0x00000230
        /*0f1c*/ 	.short	0x010a
        /*0f1e*/ 	.byte	0xff
	.zero		1


	//   ....[227]....
        /*0f20*/ 	.word	0x000097f0
        /*0f24*/ 	.word	0x00000003
        /*0f28*/ 	.word	0x00000238
        /*0f2c*/ 	.short	0x010a
        /*0f2e*/ 	.byte	0xff
	.zero		1


	//   ....[228]....
        /*0f30*/ 	.word	0x00009850
        /*0f34*/ 	.word	0x00000000
        /*0f38*/ 	.word	0x00000230
        /*0f3c*/ 	.short	0x010a
        /*0f3e*/ 	.byte	0xff
	.zero		1


	//   ....[229]....
        /*0f40*/ 	.word	0x000098a0
        /*0f44*/ 	.word	0x00000000
        /*0f48*/ 	.word	0x00000250
        /*0f4c*/ 	.short	0x010a
        /*0f4e*/ 	.byte	0xff
	.zero		1


	//   ....[230]....
        /*0f50*/ 	.word	0x000098f0
        /*0f54*/ 	.word	0x00000000
        /*0f58*/ 	.word	0x00000220
        /*0f5c*/ 	.short	0x010a
        /*0f5e*/ 	.byte	0xff
	.zero		1


	//   ....[231]....
        /*0f60*/ 	.word	0x00009940
        /*0f64*/ 	.word	0x00000071
        /*0f68*/ 	.word	0x00000270
        /*0f6c*/ 	.short	0x010a
        /*0f6e*/ 	.byte	0xff
	.zero		1


	//   ....[232]....
        /*0f70*/ 	.word	0x00009990
        /*0f74*/ 	.word	0x00000020
        /*0f78*/ 	.word	0x00000220
        /*0f7c*/ 	.short	0x010a
        /*0f7e*/ 	.byte	0xff
	.zero		1


	//----- nvinfo : EIATTR_NUM_MBARRIERS
	.align		4
.L_47:
        /*0f80*/ 	.byte	0x03, 0x38
        /*0f82*/ 	.short	0x005a


	//----- nvinfo : EIATTR_EXIT_INSTR_OFFSETS
	.align		4
        /*0f84*/ 	.byte	0x04, 0x1c
        /*0f86*/ 	.short	(.L_49 - .L_48)


	//   ....[0]....
.L_48:
        /*0f88*/ 	.word	0x000039a0


	//   ....[1]....
        /*0f8c*/ 	.word	0x00003e90


	//   ....[2]....
        /*0f90*/ 	.word	0x00003ef0


	//   ....[3]....
        /*0f94*/ 	.word	0x00004d00


	//   ....[4]....
        /*0f98*/ 	.word	0x00005a10


	//   ....[5]....
        /*0f9c*/ 	.word	0x00005a50


	//   ....[6]....
        /*0fa0*/ 	.word	0x00008510


	//----- nvinfo : EIATTR_MAX_THREADS
	.align		4
.L_49:
        /*0fa4*/ 	.byte	0x04, 0x05
        /*0fa6*/ 	.short	(.L_51 - .L_50)
.L_50:
        /*0fa8*/ 	.word	0x00000100
        /*0fac*/ 	.word	0x00000001
        /*0fb0*/ 	.word	0x00000001


	//----- nvinfo : EIATTR_CRS_STACK_SIZE
	.align		4
.L_51:
        /*0fb4*/ 	.byte	0x04, 0x1e
        /*0fb6*/ 	.short	(.L_53 - .L_52)
.L_52:
        /*0fb8*/ 	.word	0x00000000


	//----- nvinfo : EIATTR_CBANK_PARAM_SIZE
	.align		4
.L_53:
        /*0fbc*/ 	.byte	0x03, 0x19
        /*0fbe*/ 	.short	0x0800


	//----- nvinfo : EIATTR_PARAM_CBANK
	.align		4
        /*0fc0*/ 	.byte	0x04, 0x0a
        /*0fc2*/ 	.short	(.L_55 - .L_54)
	.align		4
.L_54:
        /*0fc4*/ 	.word	index@(.nv.constant0._ZN7cutlass13device_kernelINS_4gemm6kernel13GemmUniversalIN4cute5tupleIJiiiiEEENS1_10collective13CollectiveMmaINS1_35MainloopSm100TmaUmmaWarpSpecializedILi34ELi2ELi4ENS5_IJNS4_1CILi1EEESB_SB_EEEEENS5_IJNSA_ILi64EEENSA_ILi128EEENSA_ILi32EEEEEENS_12float_e4m3_tENS5_IJlSB_lEEESI_NS5_IJSB_llEEENS4_8TiledMMAINS4_8MMA_AtomIJNS4_10MMA_TraitsINS4_19SM100_MMA_F8F6F4_SSEJSI_SI_fSE_SF_NS4_17integral_constantINS4_4UMMA5MajorELSR_0EEENSP_ISR_LSR_1EEENSP_INSQ_7ScaleInELSU_0EEESV_EEEEEENS4_6LayoutISC_NS5_IJNSA_ILi0EEESZ_SZ_EEEEENS5_IJNS4_10UnderscoreES12_S12_EEEEENS4_13SM90_TMA_LOADENS4_14ComposedLayoutINS4_7SwizzleILi1ELi4ELi3EEENS4_18smem_ptr_flag_bitsILi8EEENSY_INS5_IJNSA_ILi8EEESG_EEENS5_IJSG_SB_EEEEEEEvNS4_8identityES15_NS16_INS17_ILi3ELi4ELi3EEES1A_NSY_INS5_IJSF_S1B_EEENS5_IJSB_SF_EEEEEEEvS1G_EENS_8epilogue10collective18CollectiveEpilogueINS1N_23Sm100TmaWarpSpecializedILi2ELi2ELi32ELb0ELb0EEEJSH_NS5_IJNSY_ISE_SB_EES1S_EEESI_SJ_SI_SJ_NS1N_6fusion15FusionCallbacksIS1R_NS1U_17LinearCombinationISI_fSI_fLNS_15FloatRoundStyleE2EEESH_S1T_JEEENS4_5SM1004TMEM4LOAD26SM100_TMEM_LOAD_16dp32b32xES15_NS16_INS17_ILi2ELi4ELi3EEES1A_NSY_INS5_IJS1B_SE_EEENS5_IJSE_SB_EEEEEEENS4_39AutoVectorizingCopyWithAssumedAlignmentILi128EEENS4_14SM90_TMA_STOREES28_S2A_S2A_EEEvvEEEEvNT_6ParamsE)
        /*0fc8*/ 	.short	0x0380
        /*0fca*/ 	.short	0x0800


	//----- nvinfo : EIATTR_SW_WAR
	.align		4
.L_55:
        /*0fcc*/ 	.byte	0x04, 0x36
        /*0fce*/ 	.short	(.L_57 - .L_56)
.L_56:
        /*0fd0*/ 	.word	0x00000008
.L_57:


//--------------------- .nv.callgraph             --------------------------
	.section	.nv.callgraph,"",@"SHT_CUDA_CALLGRAPH"
	.align	4
	.sectionentsize	8
	.align		4
        /*0000*/ 	.word	0x00000000
	.align		4
        /*0004*/ 	.word	0xffffffff
	.align		4
        /*0008*/ 	.word	index@(_ZN7cutlass13device_kernelINS_4gemm6kernel13GemmUniversalIN4cute5tupleIJiiiiEEENS1_10collective13CollectiveMmaINS1_35MainloopSm100TmaUmmaWarpSpecializedILi34ELi2ELi4ENS5_IJNS4_1CILi1EEESB_SB_EEEEENS5_IJNSA_ILi64EEENSA_ILi128EEENSA_ILi32EEEEEENS_12float_e4m3_tENS5_IJlSB_lEEESI_NS5_IJSB_llEEENS4_8TiledMMAINS4_8MMA_AtomIJNS4_10MMA_TraitsINS4_19SM100_MMA_F8F6F4_SSEJSI_SI_fSE_SF_NS4_17integral_constantINS4_4UMMA5MajorELSR_0EEENSP_ISR_LSR_1EEENSP_INSQ_7ScaleInELSU_0EEESV_EEEEEENS4_6LayoutISC_NS5_IJNSA_ILi0EEESZ_SZ_EEEEENS5_IJNS4_10UnderscoreES12_S12_EEEEENS4_13SM90_TMA_LOADENS4_14ComposedLayoutINS4_7SwizzleILi1ELi4ELi3EEENS4_18smem_ptr_flag_bitsILi8EEENSY_INS5_IJNSA_ILi8EEESG_EEENS5_IJSG_SB_EEEEEEEvNS4_8identityES15_NS16_INS17_ILi3ELi4ELi3EEES1A_NSY_INS5_IJSF_S1B_EEENS5_IJSB_SF_EEEEEEEvS1G_EENS_8epilogue10collective18CollectiveEpilogueINS1N_23Sm100TmaWarpSpecializedILi2ELi2ELi32ELb0ELb0EEEJSH_NS5_IJNSY_ISE_SB_EES1S_EEESI_SJ_SI_SJ_NS1N_6fusion15FusionCallbacksIS1R_NS1U_17LinearCombinationISI_fSI_fLNS_15FloatRoundStyleE2EEESH_S1T_JEEENS4_5SM1004TMEM4LOAD26SM100_TMEM_LOAD_16dp32b32xES15_NS16_INS17_ILi2ELi4ELi3EEES1A_NSY_INS5_IJS1B_SE_EEENS5_IJSE_SB_EEEEEEENS4_39AutoVectorizingCopyWithAssumedAlignmentILi128EEENS4_14SM90_TMA_STOREES28_S2A_S2A_EEEvvEEEEvNT_6ParamsE)
	.align		4
        /*000c*/ 	.word	index@(__assertfail)
	.align		4
        /*0010*/ 	.word	0x00000000
	.align		4
        /*0014*/ 	.word	0xfffffffe
	.align		4
        /*0018*/ 	.word	0x00000000
	.align		4
        /*001c*/ 	.word	0xfffffffd
	.align		4
        /*0020*/ 	.word	0x00000000
	.align		4
        /*0024*/ 	.word	0xfffffffc


//--------------------- .nv.constant4             --------------------------
	.section	.nv.constant4,"a",@progbits
	.align	8
	.align		8
.nv.constant4:
        /*0000*/ 	.dword	__assertfail
	.align		8
        /*0008*/ 	.dword	__unnamed_1
	.align		8
        /*0010*/ 	.dword	__unnamed_2
	.align		8
        /*0018*/ 	.dword	_ZN40_INTERNAL_2491477a_4_k_cu_bc90cc8a_291674cuda3std3__45__cpo5beginE
	.align		8
        /*0020*/ 	.dword	_ZN40_INTERNAL_2491477a_4_k_cu_bc90cc8a_291674cuda3std3__45__cpo3endE
	.align		8
        /*0028*/ 	.dword	_ZN40_INTERNAL_2491477a_4_k_cu_bc90cc8a_291674cuda3std3__45__cpo6cbeginE
	.align		8
        /*0030*/ 	.dword	_ZN40_INTERNAL_2491477a_4_k_cu_bc90cc8a_291674cuda3std3__45__cpo4cendE
	.align		8
        /*0038*/ 	.dword	_ZN40_INTERNAL_2491477a_4_k_cu_bc90cc8a_291674cuda3std3__442_GLOBAL__N__2491477a_4_k_cu_bc90cc8a_291676ignoreE
	.align		8
        /*0040*/ 	.dword	_ZN40_INTERNAL_2491477a_4_k_cu_bc90cc8a_291674cuda3std3__419piecewise_constructE
	.align		8
        /*0048*/ 	.dword	_ZN40_INTERNAL_2491477a_4_k_cu_bc90cc8a_291674cuda3std3__48in_placeE
	.align		8
        /*0050*/ 	.dword	_ZN40_INTERNAL_2491477a_4_k_cu_bc90cc8a_291674cuda3std6ranges3__45__cpo4swapE
	.align		8
        /*0058*/ 	.dword	_ZN40_INTERNAL_2491477a_4_k_cu_bc90cc8a_291674cuda3std6ranges3__45__cpo9iter_moveE
	.align		8
        /*0060*/ 	.dword	_ZN40_INTERNAL_2491477a_4_k_cu_bc90cc8a_291674cute7productE
	.align		8
        /*0068*/ 	.dword	_ZN40_INTERNAL_2491477a_4_k_cu_bc90cc8a_291674cute1_E
	.align		8
        /*0070*/ 	.dword	$str$25
	.align		8
        /*0078*/ 	.dword	$str$26
	.align		8
        /*0080*/ 	.dword	$str$27
	.align		8
        /*0088*/ 	.dword	$str$28


//--------------------- .text._ZN7cutlass13device_kernelINS_4gemm6kernel13GemmUniversalIN4cute5tupleIJiiiiEEENS1_10collective13CollectiveMmaINS1_35MainloopSm100TmaUmmaWarpSpecializedILi34ELi2ELi4ENS5_IJNS4_1CILi1EEESB_SB_EEEEENS5_IJNSA_ILi64EEENSA_ILi128EEENSA_ILi32EEEEEENS_12float_e4m3_tENS5_IJlSB_lEEESI_NS5_IJSB_llEEENS4_8TiledMMAINS4_8MMA_AtomIJNS4_10MMA_TraitsINS4_19SM100_MMA_F8F6F4_SSEJSI_SI_fSE_SF_NS4_17integral_constantINS4_4UMMA5MajorELSR_0EEENSP_ISR_LSR_1EEENSP_INSQ_7ScaleInELSU_0EEESV_EEEEEENS4_6LayoutISC_NS5_IJNSA_ILi0EEESZ_SZ_EEEEENS5_IJNS4_10UnderscoreES12_S12_EEEEENS4_13SM90_TMA_LOADENS4_14ComposedLayoutINS4_7SwizzleILi1ELi4ELi3EEENS4_18smem_ptr_flag_bitsILi8EEENSY_INS5_IJNSA_ILi8EEESG_EEENS5_IJSG_SB_EEEEEEEvNS4_8identityES15_NS16_INS17_ILi3ELi4ELi3EEES1A_NSY_INS5_IJSF_S1B_EEENS5_IJSB_SF_EEEEEEEvS1G_EENS_8epilogue10collective18CollectiveEpilogueINS1N_23Sm100TmaWarpSpecializedILi2ELi2ELi32ELb0ELb0EEEJSH_NS5_IJNSY_ISE_SB_EES1S_EEESI_SJ_SI_SJ_NS1N_6fusion15FusionCallbacksIS1R_NS1U_17LinearCombinationISI_fSI_fLNS_15FloatRoundStyleE2EEESH_S1T_JEEENS4_5SM1004TMEM4LOAD26SM100_TMEM_LOAD_16dp32b32xES15_NS16_INS17_ILi2ELi4ELi3EEES1A_NSY_INS5_IJS1B_SE_EEENS5_IJSE_SB_EEEEEEENS4_39AutoVectorizingCopyWithAssumedAlignmentILi128EEENS4_14SM90_TMA_STOREES28_S2A_S2A_EEEvvEEEEvNT_6ParamsE --------------------------
	.section	.text._ZN7cutlass13device_kernelINS_4gemm6kernel13GemmUniversalIN4cute5tupleIJiiiiEEENS1_10collective13CollectiveMmaINS1_35MainloopSm100TmaUmmaWarpSpecializedILi34ELi2ELi4ENS5_IJNS4_1CILi1EEESB_SB_EEEEENS5_IJNSA_ILi64EEENSA_ILi128EEENSA_ILi32EEEEEENS_12float_e4m3_tENS5_IJlSB_lEEESI_NS5_IJSB_llEEENS4_8TiledMMAINS4_8MMA_AtomIJNS4_10MMA_TraitsINS4_19SM100_MMA_F8F6F4_SSEJSI_SI_fSE_SF_NS4_17integral_constantINS4_4UMMA5MajorELSR_0EEENSP_ISR_LSR_1EEENSP_INSQ_7ScaleInELSU_0EEESV_EEEEEENS4_6LayoutISC_NS5_IJNSA_ILi0EEESZ_SZ_EEEEENS5_IJNS4_10UnderscoreES12_S12_EEEEENS4_13SM90_TMA_LOADENS4_14ComposedLayoutINS4_7SwizzleILi1ELi4ELi3EEENS4_18smem_ptr_flag_bitsILi8EEENSY_INS5_IJNSA_ILi8EEESG_EEENS5_IJSG_SB_EEEEEEEvNS4_8identityES15_NS16_INS17_ILi3ELi4ELi3EEES1A_NSY_INS5_IJSF_S1B_EEENS5_IJSB_SF_EEEEEEEvS1G_EENS_8epilogue10collective18CollectiveEpilogueINS1N_23Sm100TmaWarpSpecializedILi2ELi2ELi32ELb0ELb0EEEJSH_NS5_IJNSY_ISE_SB_EES1S_EEESI_SJ_SI_SJ_NS1N_6fusion15FusionCallbacksIS1R_NS1U_17LinearCombinationISI_fSI_fLNS_15FloatRoundStyleE2EEESH_S1T_JEEENS4_5SM1004TMEM4LOAD26SM100_TMEM_LOAD_16dp32b32xES15_NS16_INS17_ILi2ELi4ELi3EEES1A_NSY_INS5_IJS1B_SE_EEENS5_IJSE_SB_EEEEEEENS4_39AutoVectorizingCopyWithAssumedAlignmentILi128EEENS4_14SM90_TMA_STOREES28_S2A_S2A_EEEvvEEEEvNT_6ParamsE,"ax",@progbits
	.align	128
.text._ZN7cutlass13device_kernelINS_4gemm6kernel13GemmUniversalIN4cute5tupleIJiiiiEEENS1_10collective13CollectiveMmaINS1_35MainloopSm100TmaUmmaWarpSpecializedILi34ELi2ELi4ENS5_IJNS4_1CILi1EEESB_SB_EEEEENS5_IJNSA_ILi64EEENSA_ILi128EEENSA_ILi32EEEEEENS_12float_e4m3_tENS5_IJlSB_lEEESI_NS5_IJSB_llEEENS4_8TiledMMAINS4_8MMA_AtomIJNS4_10MMA_TraitsINS4_19SM100_MMA_F8F6F4_SSEJSI_SI_fSE_SF_NS4_17integral_constantINS4_4UMMA5MajorELSR_0EEENSP_ISR_LSR_1EEENSP_INSQ_7ScaleInELSU_0EEESV_EEEEEENS4_6LayoutISC_NS5_IJNSA_ILi0EEESZ_SZ_EEEEENS5_IJNS4_10UnderscoreES12_S12_EEEEENS4_13SM90_TMA_LOADENS4_14ComposedLayoutINS4_7SwizzleILi1ELi4ELi3EEENS4_18smem_ptr_flag_bitsILi8EEENSY_INS5_IJNSA_ILi8EEESG_EEENS5_IJSG_SB_EEEEEEEvNS4_8identityES15_NS16_INS17_ILi3ELi4ELi3EEES1A_NSY_INS5_IJSF_S1B_EEENS5_IJSB_SF_EEEEEEEvS1G_EENS_8epilogue10collective18CollectiveEpilogueINS1N_23Sm100TmaWarpSpecializedILi2ELi2ELi32ELb0ELb0EEEJSH_NS5_IJNSY_ISE_SB_EES1S_EEESI_SJ_SI_SJ_NS1N_6fusion15FusionCallbacksIS1R_NS1U_17LinearCombinationISI_fSI_fLNS_15FloatRoundStyleE2EEESH_S1T_JEEENS4_5SM1004TMEM4LOAD26SM100_TMEM_LOAD_16dp32b32xES15_NS16_INS17_ILi2ELi4ELi3EEES1A_NSY_INS5_IJS1B_SE_EEENS5_IJSE_SB_EEEEEEENS4_39AutoVectorizingCopyWithAssumedAlignmentILi128EEENS4_14SM90_TMA_STOREES28_S2A_S2A_EEEvvEEEEvNT_6ParamsE:
        .type           _ZN7cutlass13device_kernelINS_4gemm6kernel13GemmUniversalIN4cute5tupleIJiiiiEEENS1_10collective13CollectiveMmaINS1_35MainloopSm100TmaUmmaWarpSpecializedILi34ELi2ELi4ENS5_IJNS4_1CILi1EEESB_SB_EEEEENS5_IJNSA_ILi64EEENSA_ILi128EEENSA_ILi32EEEEEENS_12float_e4m3_tENS5_IJlSB_lEEESI_NS5_IJSB_llEEENS4_8TiledMMAINS4_8MMA_AtomIJNS4_10MMA_TraitsINS4_19SM100_MMA_F8F6F4_SSEJSI_SI_fSE_SF_NS4_17integral_constantINS4_4UMMA5MajorELSR_0EEENSP_ISR_LSR_1EEENSP_INSQ_7ScaleInELSU_0EEESV_EEEEEENS4_6LayoutISC_NS5_IJNSA_ILi0EEESZ_SZ_EEEEENS5_IJNS4_10UnderscoreES12_S12_EEEEENS4_13SM90_TMA_LOADENS4_14ComposedLayoutINS4_7SwizzleILi1ELi4ELi3EEENS4_18smem_ptr_flag_bitsILi8EEENSY_INS5_IJNSA_ILi8EEESG_EEENS5_IJSG_SB_EEEEEEEvNS4_8identityES15_NS16_INS17_ILi3ELi4ELi3EEES1A_NSY_INS5_IJSF_S1B_EEENS5_IJSB_SF_EEEEEEEvS1G_EENS_8epilogue10collective18CollectiveEpilogueINS1N_23Sm100TmaWarpSpecializedILi2ELi2ELi32ELb0ELb0EEEJSH_NS5_IJNSY_ISE_SB_EES1S_EEESI_SJ_SI_SJ_NS1N_6fusion15FusionCallbacksIS1R_NS1U_17LinearCombinationISI_fSI_fLNS_15FloatRoundStyleE2EEESH_S1T_JEEENS4_5SM1004TMEM4LOAD26SM100_TMEM_LOAD_16dp32b32xES15_NS16_INS17_ILi2ELi4ELi3EEES1A_NSY_INS5_IJS1B_SE_EEENS5_IJSE_SB_EEEEEEENS4_39AutoVectorizingCopyWithAssumedAlignmentILi128EEENS4_14SM90_TMA_STOREES28_S2A_S2A_EEEvvEEEEvNT_6ParamsE,@function
        .size           _ZN7cutlass13device_kernelINS_4gemm6kernel13GemmUniversalIN4cute5tupleIJiiiiEEENS1_10collective13CollectiveMmaINS1_35MainloopSm100TmaUmmaWarpSpecializedILi34ELi2ELi4ENS5_IJNS4_1CILi1EEESB_SB_EEEEENS5_IJNSA_ILi64EEENSA_ILi128EEENSA_ILi32EEEEEENS_12float_e4m3_tENS5_IJlSB_lEEESI_NS5_IJSB_llEEENS4_8TiledMMAINS4_8MMA_AtomIJNS4_10MMA_TraitsINS4_19SM100_MMA_F8F6F4_SSEJSI_SI_fSE_SF_NS4_17integral_constantINS4_4UMMA5MajorELSR_0EEENSP_ISR_LSR_1EEENSP_INSQ_7ScaleInELSU_0EEESV_EEEEEENS4_6LayoutISC_NS5_IJNSA_ILi0EEESZ_SZ_EEEEENS5_IJNS4_10UnderscoreES12_S12_EEEEENS4_13SM90_TMA_LOADENS4_14ComposedLayoutINS4_7SwizzleILi1ELi4ELi3EEENS4_18smem_ptr_flag_bitsILi8EEENSY_INS5_IJNSA_ILi8EEESG_EEENS5_IJSG_SB_EEEEEEEvNS4_8identityES15_NS16_INS17_ILi3ELi4ELi3EEES1A_NSY_INS5_IJSF_S1B_EEENS5_IJSB_SF_EEEEEEEvS1G_EENS_8epilogue10collective18CollectiveEpilogueINS1N_23Sm100TmaWarpSpecializedILi2ELi2ELi32ELb0ELb0EEEJSH_NS5_IJNSY_ISE_SB_EES1S_EEESI_SJ_SI_SJ_NS1N_6fusion15FusionCallbacksIS1R_NS1U_17LinearCombinationISI_fSI_fLNS_15FloatRoundStyleE2EEESH_S1T_JEEENS4_5SM1004TMEM4LOAD26SM100_TMEM_LOAD_16dp32b32xES15_NS16_INS17_ILi2ELi4ELi3EEES1A_NSY_INS5_IJS1B_SE_EEENS5_IJSE_SB_EEEEEEENS4_39AutoVectorizingCopyWithAssumedAlignmentILi128EEENS4_14SM90_TMA_STOREES28_S2A_S2A_EEEvvEEEEvNT_6ParamsE,(.L_x_233 - _ZN7cutlass13device_kernelINS_4gemm6kernel13GemmUniversalIN4cute5tupleIJiiiiEEENS1_10collective13CollectiveMmaINS1_35MainloopSm100TmaUmmaWarpSpecializedILi34ELi2ELi4ENS5_IJNS4_1CILi1EEESB_SB_EEEEENS5_IJNSA_ILi64EEENSA_ILi128EEENSA_ILi32EEEEEENS_12float_e4m3_tENS5_IJlSB_lEEESI_NS5_IJSB_llEEENS4_8TiledMMAINS4_8MMA_AtomIJNS4_10MMA_TraitsINS4_19SM100_MMA_F8F6F4_SSEJSI_SI_fSE_SF_NS4_17integral_constantINS4_4UMMA5MajorELSR_0EEENSP_ISR_LSR_1EEENSP_INSQ_7ScaleInELSU_0EEESV_EEEEEENS4_6LayoutISC_NS5_IJNSA_ILi0EEESZ_SZ_EEEEENS5_IJNS4_10UnderscoreES12_S12_EEEEENS4_13SM90_TMA_LOADENS4_14ComposedLayoutINS4_7SwizzleILi1ELi4ELi3EEENS4_18smem_ptr_flag_bitsILi8EEENSY_INS5_IJNSA_ILi8EEESG_EEENS5_IJSG_SB_EEEEEEEvNS4_8identityES15_NS16_INS17_ILi3ELi4ELi3EEES1A_NSY_INS5_IJSF_S1B_EEENS5_IJSB_SF_EEEEEEEvS1G_EENS_8epilogue10collective18CollectiveEpilogueINS1N_23Sm100TmaWarpSpecializedILi2ELi2ELi32ELb0ELb0EEEJSH_NS5_IJNSY_ISE_SB_EES1S_EEESI_SJ_SI_SJ_NS1N_6fusion15FusionCallbacksIS1R_NS1U_17LinearCombinationISI_fSI_fLNS_15FloatRoundStyleE2EEESH_S1T_JEEENS4_5SM1004TMEM4LOAD26SM100_TMEM_LOAD_16dp32b32xES15_NS16_INS17_ILi2ELi4ELi3EEES1A_NSY_INS5_IJS1B_SE_EEENS5_IJSE_SB_EEEEEEENS4_39AutoVectorizingCopyWithAssumedAlignmentILi128EEENS4_14SM90_TMA_STOREES28_S2A_S2A_EEEvvEEEEvNT_6ParamsE)
        .other          _ZN7cutlass13device_kernelINS_4gemm6kernel13GemmUniversalIN4cute5tupleIJiiiiEEENS1_10collective13CollectiveMmaINS1_35MainloopSm100TmaUmmaWarpSpecializedILi34ELi2ELi4ENS5_IJNS4_1CILi1EEESB_SB_EEEEENS5_IJNSA_ILi64EEENSA_ILi128EEENSA_ILi32EEEEEENS_12float_e4m3_tENS5_IJlSB_lEEESI_NS5_IJSB_llEEENS4_8TiledMMAINS4_8MMA_AtomIJNS4_10MMA_TraitsINS4_19SM100_MMA_F8F6F4_SSEJSI_SI_fSE_SF_NS4_17integral_constantINS4_4UMMA5MajorELSR_0EEENSP_ISR_LSR_1EEENSP_INSQ_7ScaleInELSU_0EEESV_EEEEEENS4_6LayoutISC_NS5_IJNSA_ILi0EEESZ_SZ_EEEEENS5_IJNS4_10UnderscoreES12_S12_EEEEENS4_13SM90_TMA_LOADENS4_14ComposedLayoutINS4_7SwizzleILi1ELi4ELi3EEENS4_18smem_ptr_flag_bitsILi8EEENSY_INS5_IJNSA_ILi8EEESG_EEENS5_IJSG_SB_EEEEEEEvNS4_8identityES15_NS16_INS17_ILi3ELi4ELi3EEES1A_NSY_INS5_IJSF_S1B_EEENS5_IJSB_SF_EEEEEEEvS1G_EENS_8epilogue10collective18CollectiveEpilogueINS1N_23Sm100TmaWarpSpecializedILi2ELi2ELi32ELb0ELb0EEEJSH_NS5_IJNSY_ISE_SB_EES1S_EEESI_SJ_SI_SJ_NS1N_6fusion15FusionCallbacksIS1R_NS1U_17LinearCombinationISI_fSI_fLNS_15FloatRoundStyleE2EEESH_S1T_JEEENS4_5SM1004TMEM4LOAD26SM100_TMEM_LOAD_16dp32b32xES15_NS16_INS17_ILi2ELi4ELi3EEES1A_NSY_INS5_IJS1B_SE_EEENS5_IJSE_SB_EEEEEEENS4_39AutoVectorizingCopyWithAssumedAlignmentILi128EEENS4_14SM90_TMA_STOREES28_S2A_S2A_EEEvvEEEEvNT_6ParamsE,@"STO_CUDA_ENTRY STV_DEFAULT"
_ZN7cutlass13device_kernelINS_4gemm6kernel13GemmUniversalIN4cute5tupleIJiiiiEEENS1_10collective13CollectiveMmaINS1_35MainloopSm100TmaUmmaWarpSpecializedILi34ELi2ELi4ENS5_IJNS4_1CILi1EEESB_SB_EEEEENS5_IJNSA_ILi64EEENSA_ILi128EEENSA_ILi32EEEEEENS_12float_e4m3_tENS5_IJlSB_lEEESI_NS5_IJSB_llEEENS4_8TiledMMAINS4_8MMA_AtomIJNS4_10MMA_TraitsINS4_19SM100_MMA_F8F6F4_SSEJSI_SI_fSE_SF_NS4_17integral_constantINS4_4UMMA5MajorELSR_0EEENSP_ISR_LSR_1EEENSP_INSQ_7ScaleInELSU_0EEESV_EEEEEENS4_6LayoutISC_NS5_IJNSA_ILi0EEESZ_SZ_EEEEENS5_IJNS4_10UnderscoreES12_S12_EEEEENS4_13SM90_TMA_LOADENS4_14ComposedLayoutINS4_7SwizzleILi1ELi4ELi3EEENS4_18smem_ptr_flag_bitsILi8EEENSY_INS5_IJNSA_ILi8EEESG_EEENS5_IJSG_SB_EEEEEEEvNS4_8identityES15_NS16_INS17_ILi3ELi4ELi3EEES1A_NSY_INS5_IJSF_S1B_EEENS5_IJSB_SF_EEEEEEEvS1G_EENS_8epilogue10collective18CollectiveEpilogueINS1N_23Sm100TmaWarpSpecializedILi2ELi2ELi32ELb0ELb0EEEJSH_NS5_IJNSY_ISE_SB_EES1S_EEESI_SJ_SI_SJ_NS1N_6fusion15FusionCallbacksIS1R_NS1U_17LinearCombinationISI_fSI_fLNS_15FloatRoundStyleE2EEESH_S1T_JEEENS4_5SM1004TMEM4LOAD26SM100_TMEM_LOAD_16dp32b32xES15_NS16_INS17_ILi2ELi4ELi3EEES1A_NSY_INS5_IJS1B_SE_EEENS5_IJSE_SB_EEEEEEENS4_39AutoVectorizingCopyWithAssumedAlignmentILi128EEENS4_14SM90_TMA_STOREES28_S2A_S2A_EEEvvEEEEvNT_6ParamsE:
[----:B------:R-:W1:Y:S01]  /*0000*/  LDC R1, c[0x0][0x37c] ;  /* 0x0000df00ff017b82 */ /* 0x000e620000000800 */
[----:B------:R-:W2:Y:S01]  /*0010*/  S2R R108, SR_TID.X ;  /* 0x00000000006c7919 */ /* 0x000ea20000002100 */
[----:B------:R-:W3:Y:S01]  /*0020*/  LDCU.64 UR4, c[0x0][0x890] ;  /* 0x00011200ff0477ac */ /* 0x000ee20008000a00 */
[----:B------:R-:W-:Y:S02]  /*0030*/  PRMT R95, RZ, 0x7610, R95 ;  /* 0x00007610ff5f7816 */ /* 0x000fe4000000005f */
[----:B------:R-:W-:Y:S01]  /*0040*/  ELECT P5, URZ, PT ;  /* 0x0000000000ff782f */ /* 0x000fe200038a0000 */
[----:B------:R-:W4:Y:S01]  /*0050*/  LDCU.64 UR46, c[0x0][0x358] ;  /* 0x00006b00ff2e77ac */ /* 0x000f220008000a00 */
[----:B---3--:R-:W-:-:S04]  /*0060*/  UISETP.NE.U32.AND UP0, UPT, UR4, URZ, UPT ;  /* 0x000000ff0400728c */ /* 0x008fc8000bf05070 */
[----:B------:R-:W-:Y:S01]  /*0070*/  UISETP.NE.AND.EX UP0, UPT, UR5, URZ, UPT, UP0 ;  /* 0x000000ff0500728c */ /* 0x000fe2000bf05300 */
[----:B--2---:R-:W-:-:S05]  /*0080*/  SHF.R.U32.HI R101, RZ, 0x5, R108 ;  /* 0x00000005ff657819 */ /* 0x004fca000001166c */
[----:B------:R-:W2:Y:S02]  /*0090*/  SHFL.IDX PT, R0, R101, RZ, 0x1f ;  /* 0x00001fff65007589 */ /* 0x000ea400000e0000 */
[----:B--2---:R-:W-:Y:S01]  /*00a0*/  R2UR UR8, R0 ;  /* 0x00000000000872ca */ /* 0x004fe200000e0000 */
[----:B-1--4-:R-:W-:-:S14]  /*00b0*/  BRA.U UP0, `(.L_x_0) ;  /* 0x00000001002c7547 */ /* 0x012fdc000b800000 */
[----:B------:R-:W1:Y:S02]  /*00c0*/  LDCU.64 UR6, c[0x0][0x888] ;  /* 0x00011100ff0677ac */ /* 0x000e640008000a00 */
[----:B-1----:R-:W-:-:S04]  /*00d0*/  UISETP.NE.U32.AND UP0, UPT, UR6, URZ, UPT ;  /* 0x000000ff0600728c */ /* 0x002fc8000bf05070 */
[----:B------:R-:W-:-:S09]  /*00e0*/  UISETP.NE.AND.EX UP0, UPT, UR7, URZ, UPT, UP0 ;  /* 0x000000ff0700728c */ /* 0x000fd2000bf05300 */
[----:B------:R-:W-:Y:S05]  /*00f0*/  BRA.U !UP0, `(.L_x_1) ;  /* 0x0000000108107547 */ /* 0x000fea000b800000 */
[----:B------:R-:W1:Y:S02]  /*0100*/  LDC.64 R2, c[0x0][0x888] ;  /* 0x00022200ff027b82 */ /* 0x000e640000000a00 */
[----:B-1----:R1:W5:Y:S01]  /*0110*/  LDG.E R49, desc[UR46][R2.64] ;  /* 0x0000002e02317981 */ /* 0x002362000c1e1900 */
[----:B------:R-:W-:Y:S01]  /*0120*/  HFMA2 R95, -RZ, RZ, 0, 5.9604644775390625e-08 ;  /* 0x00000001ff5f7431 */ /* 0x000fe200000001ff */
[----:B------:R-:W-:Y:S05]  /*0130*/  BRA `(.L_x_0) ;  /* 0x00000000000c7947 */ /* 0x000fea0003800000 */
.L_x_1:
[----:B------:R-:W1:Y:S01]  /*0140*/  LDCU UR6, c[0x0][0x880] ;  /* 0x00011000ff0677ac */ /* 0x000e620008000800 */
[----:B------:R-:W-:Y:S01]  /*0150*/  HFMA2 R95, -RZ, RZ, 0, 5.9604644775390625e-08 ;  /* 0x00000001ff5f7431 */ /* 0x000fe200000001ff */
[----:B-1----:R-:W-:-:S07]  /*0160*/  MOV R49, UR6 ;  /* 0x0000000600317c02 */ /* 0x002fce0008000f00 */
.L_x_0:
[----:B------:R-:W2:Y:S02]  /*0170*/  LDCU.64 UR6, c[0x0][0x8b0] ;  /* 0x00011600ff0677ac */ /* 0x000ea40008000a00 */
[----:B--2---:R-:W-:-:S04]  /*0180*/  UISETP.NE.U32.AND UP0, UPT, UR6, URZ, UPT ;  /* 0x000000ff0600728c */ /* 0x004fc8000bf05070 */
[----:B------:R-:W-:-:S09]  /*0190*/  UISETP.NE.AND.EX UP0, UPT, UR7, URZ, UPT, UP0 ;  /* 0x000000ff0700728c */ /* 0x000fd2000bf05300 */
[----:B------:R-:W-:Y:S05]  /*01a0*/  BRA.U UP0, `(.L_x_2) ;  /* 0x0000000100247547 */ /* 0x000fea000b800000 */
[----:B------:R-:W2:Y:S02]  /*01b0*/  LDCU.64 UR6, c[0x0][0x8a8] ;  /* 0x00011500ff0677ac */ /* 0x000ea40008000a00 */
[----:B--2---:R-:W-:-:S04]  /*01c0*/  UISETP.NE.U32.AND UP0, UPT, UR6, URZ, UPT ;  /* 0x000000ff0600728c */ /* 0x004fc8000bf05070 */
[----:B------:R-:W-:-:S09]  /*01d0*/  UISETP.NE.AND.EX UP0, UPT, UR7, URZ, UPT, UP0 ;  /* 0x000000ff0700728c */ /* 0x000fd2000bf05300 */
[----:B------:R-:W-:Y:S05]  /*01e0*/  BRA.U !UP0, `(.L_x_3) ;  /* 0x00000001080c7547 */ /* 0x000fea000b800000 */
[----:B-1----:R-:W1:Y:S02]  /*01f0*/  LDC.64 R2, c[0x0][0x8a8] ;  /* 0x00022a00ff027b82 */ /* 0x002e640000000a00 */
[----:B-1----:R2:W5:Y:S01]  /*0200*/  LDG.E R47, desc[UR46][R2.64] ;  /* 0x0000002e022f7981 */ /* 0x002562000c1e1900 */
[----:B------:R-:W-:Y:S05]  /*0210*/  BRA `(.L_x_2) ;  /* 0x0000000000087947 */ /* 0x000fea0003800000 */
.L_x_3:
[----:B------:R-:W2:Y:S02]  /*0220*/  LDCU UR6, c[0x0][0x8a0] ;  /* 0x00011400ff0677ac */ /* 0x000ea40008000800 */
[----:B--2---:R-:W-:Y:S02]  /*0230*/  MOV R47, UR6 ;  /* 0x00000006002f7c02 */ /* 0x004fe40008000f00 */
.L_x_2:
[----:B------:R-:W-:Y:S01]  /*0240*/  IMAD.U32 R0, RZ, RZ, UR8 ;  /* 0x00000008ff007e24 */ /* 0x000fe2000f8e00ff */
[----:B------:R-:W-:Y:S04]  /*0250*/  BSSY.RECONVERGENT B0, `(.L_x_4) ;  /* 0x000000c000007945 */ /* 0x000fe80003800200 */
[C---:B------:R-:W-:Y:S02]  /*0260*/  ISETP.NE.OR P1, PT, R0.reuse, 0x1, !P5 ;  /* 0x000000010000780c */ /* 0x040fe40006f25670 */
[----:B------:R-:W-:-:S11]  /*0270*/  ISETP.NE.OR P0, PT, R0, 0x3, !P5 ;  /* 0x000000030000780c */ /* 0x000fd60006f05670 */
[----:B------:R-:W-:Y:S05]  /*0280*/  @P1 BRA `(.L_x_5) ;  /* 0x0000000000201947 */ /* 0x000fea0003800000 */
[----:B------:R-:W3:Y:S02]  /*0290*/  LDCU.64 UR6, c[0x0][0x348] ;  /* 0x00006900ff0677ac */ /* 0x000ee40008000a00 */
[----:B---3--:R-:W-:Y:S02]  /*02a0*/  UIADD3 UR10, UP1, UPT, UR6, 0x80, URZ ;  /* 0x00000080060a7890 */ /* 0x008fe4000ff3e0ff */
[----:B------:R-:W-:Y:S02]  /*02b0*/  UIADD3 UR6, UP0, UPT, UR6, 0x180, URZ ;  /* 0x0000018006067890 */ /* 0x000fe4000ff1e0ff */
[----:B------:R-:W-:Y:S02]  /*02c0*/  UIADD3.X UR11, UPT, UPT, URZ, UR7, URZ, UP1, !UPT ;  /* 0x00000007ff0b7290 */ /* 0x000fe40008ffe4ff */
[----:B------:R-:W-:-:S07]  /*02d0*/  UIADD3.X UR7, UPT, UPT, URZ, UR7, URZ, UP0, !UPT ;  /* 0x00000007ff077290 */ /* 0x000fce00087fe4ff */
[----:B------:R3:W-:Y:S02]  /*02e0*/  UTMACCTL.PF [UR10] ;  /* 0x000000000a0079b9 */ /* 0x0007e40008040000 */
[----:B------:R3:W-:Y:S02]  /*02f0*/  UTMACCTL.PF [UR6] ;  /* 0x00000000060079b9 */ /* 0x0007e40008040000 */
[----:B---3--:R-:W-:Y:S01]  /*0300*/  NOP ;  /* 0x0000000000007918 */ /* 0x008fe20000000000 */
.L_x_5:
[----:B------:R-:W-:Y:S05]  /*0310*/  BSYNC.RECONVERGENT B0 ;  /* 0x0000000000007941 */ /* 0x000fea0003800200 */
.L_x_4:
[----:B------:R-:W-:Y:S04]  /*0320*/  BSSY.RECONVERGENT B0, `(.L_x_6) ;  /* 0x000000a000007945 */ /* 0x000fe80003800200 */
        /* <DEDUP_REMOVED lines=9> */
.L_x_7:
[----:B------:R-:W-:Y:S05]  /*03c0*/  BSYNC.RECONVERGENT B0 ;  /* 0x0000000000007941 */ /* 0x000fea0003800200 */
.L_x_6:
[----:B------:R-:W3:Y:S01]  /*03d0*/  LDCU.64 UR6, c[0x0][0x888] ;  /* 0x00011100ff0677ac */ /* 0x000ee20008000a00 */
[----:B------:R-:W-:Y:S02]  /*03e0*/  UISETP.EQ.U32.AND UP1, UPT, UR4, URZ, UPT ;  /* 0x000000ff0400728c */ /* 0x000fe4000bf22070 */
[----:B------:R-:W-:Y:S02]  /*03f0*/  UPLOP3.LUT UP2, UPT, UPT, UPT, UPT, 0x80, 0x8 ;  /* 0x000000000008789c */ /* 0x000fe40003f4f070 */
[----:B---3--:R-:W-:-:S04]  /*0400*/  UISETP.NE.U32.AND UP0, UPT, UR6, URZ, UPT ;  /* 0x000000ff0600728c */ /* 0x008fc8000bf05070 */
[----:B------:R-:W-:-:S04]  /*0410*/  UISETP.NE.AND.EX UP0, UPT, UR7, URZ, UPT, UP0 ;  /* 0x000000ff0700728c */ /* 0x000fc8000bf05300 */
[----:B------:R-:W-:-:S04]  /*0420*/  UISETP.EQ.OR.EX UP3, UPT, UR5, URZ, !UP0, UP1 ;  /* 0x000000ff0500728c */ /* 0x000fc8000c762710 */
[----:B------:R-:W-:-:S05]  /*0430*/  UP2UR UR50, UPR, URZ, 0x8 ;  /* 0x00000008ff327883 */ /* 0x000fca0008000000 */
[----:B------:R-:W-:Y:S07]  /*0440*/  BRA.U !UP3, `(.L_x_8) ;  /* 0x000000010b207547 */ /* 0x000fee000b800000 */
[----:B------:R-:W-:Y:S01]  /*0450*/  UISETP.NE.U32.AND UP2, UPT, UR4, URZ, UPT ;  /* 0x000000ff0400728c */ /* 0x000fe2000bf45070 */
[----:B-----5:R-:W-:Y:S01]  /*0460*/  FSETP.NEU.AND P0, PT, R49, RZ, PT ;  /* 0x000000ff3100720b */ /* 0x020fe20003f0d000 */
[----:B------:R-:W-:Y:S02]  /*0470*/  USEL UR4, URZ, 0xffffffff, UP0 ;  /* 0xffffffffff047887 */ /* 0x000fe40008000000 */
[----:B------:R-:W-:-:S10]  /*0480*/  UISETP.NE.AND.EX UP2, UPT, UR5, URZ, UPT, UP2 ;  /* 0x000000ff0500728c */ /* 0x000fd4000bf45320 */
[----:B------:R-:W-:Y:S01]  /*0490*/  VOTEU.ANY UP1, P0 ;  /* 0x0000000000ff7886 */ /* 0x000fe20000020100 */
[----:B------:R-:W-:-:S04]  /*04a0*/  @!UP2 USEL UR4, URZ, 0xffffffff, UP1 ;  /* 0xffffffffff04a887 */ /* 0x000fc80008800000 */
[----:B------:R-:W-:-:S04]  /*04b0*/  ULOP3.LUT UR4, UR4, 0x1, URZ, 0xc0, !UPT ;  /* 0x0000000104047892 */ /* 0x000fc8000f8ec0ff */
[----:B------:R-:W-:-:S11]  /*04c0*/  UISETP.NE.U32.AND UP2, UPT, UR4, 0x1, UPT ;  /* 0x000000010400788c */ /* 0x000fd6000bf45070 */
.L_x_8:
[----:B-12---:R-:W1:Y:S01]  /*04d0*/  SHFL.IDX PT, R2, R101, RZ, 0x1f ;  /* 0x00001fff65027589 */ /* 0x006e6200000e0000 */
[----:B------:R-:W-:-:S04]  /*04e0*/  UISETP.NE.AND UP1, UPT, UR8, 0x2, UPT ;  /* 0x000000020800788c */ /* 0x000fc8000bf25270 */
[----:B------:R-:W-:Y:S01]  /*04f0*/  USEL UR6, URZ, 0x1, UP1 ;  /* 0x00000001ff067887 */ /* 0x000fe20008800000 */
[----:B-1----:R-:W-:-:S13]  /*0500*/  ISETP.NE.AND P0, PT, R2, RZ, PT ;  /* 0x000000ff0200720c */ /* 0x002fda0003f05270 */
[----:B------:R-:W-:Y:S05]  /*0510*/  @P0 BRA `(.L_x_9) ;  /* 0x0000000400440947 */ /* 0x000fea0003800000 */
[----:B------:R-:W-:Y:S01]  /*0520*/  ELECT P0, URZ, PT ;  /* 0x0000000000ff782f */ /* 0x000fe20003800000 */
[----:B------:R-:W-:-:S12]  /*0530*/  BSSY.RECONVERGENT B0, `(.L_x_9) ;  /* 0x000004f000007945 */ /* 0x000fd80003800200 */
[----:B------:R-:W-:Y:S05]  /*0540*/  @!P0 BRA `(.L_x_10) ;  /* 0x0000000400348947 */ /* 0x000fea0003800000 */
[----:B------:R-:W1:Y:S01]  /*0550*/  S2UR UR5, SR_CgaCtaId ;  /* 0x00000000000579c3 */ /* 0x000e620000008800 */
[----:B------:R-:W-:Y:S01]  /*0560*/  UMOV UR7, 0x400 ;  /* 0x0000040000077882 */ /* 0x000fe20000000000 */
[----:B------:R-:W-:Y:S02]  /*0570*/  UMOV UR4, 0x1 ;  /* 0x0000000100047882 */ /* 0x000fe40000000000 */
[----:B------:R-:W-:-:S04]  /*0580*/  UIADD3 UR10, UPT, UPT, -UR4, 0x100000, URZ ;  /* 0x00100000040a7890 */ /* 0x000fc8000fffe1ff */
[----:B------:R-:W-:Y:S02]  /*0590*/  USHF.L.U32 UR11, UR10, 0xb, URZ ;  /* 0x0000000b0a0b7899 */ /* 0x000fe400080006ff */
[----:B------:R-:W-:Y:S02]  /*05a0*/  USHF.L.U32 UR10, UR10, 0x1, URZ ;  /* 0x000000010a0a7899 */ /* 0x000fe400080006ff */
[----:B-1----:R-:W-:Y:S01]  /*05b0*/  ULEA UR5, UR5, UR7, 0x18 ;  /* 0x0000000705057291 */ /* 0x002fe2000f8ec0ff */
[----:B------:R-:W1:Y:S11]  /*05c0*/  FENCE.VIEW.ASYNC.S ;  /* 0x00000000000073c6 */ /* 0x000e760000000000 */
[----:B-1----:R1:W2:Y:S01]  /*05d0*/  SYNCS.EXCH.64 URZ, [UR5], UR10 ;  /* 0x0000000a05ff75b2 */ /* 0x0022a20008000100 */
[----:B------:R1:W3:Y:S01]  /*05e0*/  SYNCS.EXCH.64 URZ, [UR5+0x110], UR10 ;  /* 0x0001100a05ff75b2 */ /* 0x0002e20008000100 */
[----:B------:R1:W4:Y:S01]  /*05f0*/  SYNCS.EXCH.64 URZ, [UR5+0x8], UR10 ;  /* 0x0000080a05ff75b2 */ /* 0x0003220008000100 */
[----:B------:R1:W1:Y:S01]  /*0600*/  SYNCS.EXCH.64 URZ, [UR5+0x118], UR10 ;  /* 0x0001180a05ff75b2 */ /* 0x0002620008000100 */
        /* <DEDUP_REMOVED lines=64> */
[----:B--234-:R-:W-:Y:S01]  /*0a10*/  NOP ;  /* 0x0000000000007918 */ /* 0x01cfe20000000000 */
.L_x_10:
[----:B-1----:R-:W-:Y:S05]  /*0a20*/  BSYNC.RECONVERGENT B0 ;  /* 0x0000000000007941 */ /* 0x002fea0003800200 */
.L_x_9:
[----:B------:R-:W1:Y:S01]  /*0a30*/  SHFL.IDX PT, R2, R101, RZ, 0x1f ;  /* 0x00001fff65027589 */ /* 0x000e6200000e0000 */
[----:B------:R-:W-:Y:S01]  /*0a40*/  NOP ;  /* 0x0000000000007918 */ /* 0x000fe20000000000 */
[----:B-1----:R-:W-:-:S13]  /*0a50*/  ISETP.NE.AND P0, PT, R2, 0x1, PT ;  /* 0x000000010200780c */ /* 0x002fda0003f05270 */
[----:B------:R-:W-:Y:S05]  /*0a60*/  @P0 BRA `(.L_x_11) ;  /* 0x0000000000480947 */ /* 0x000fea0003800000 */
[----:B------:R-:W1:Y:S01]  /*0a70*/  S2UR UR7, SR_CgaCtaId ;  /* 0x00000000000779c3 */ /* 0x000e620000008800 */
[----:B------:R-:W-:Y:S01]  /*0a80*/  UMOV UR9, 0x400 ;  /* 0x0000040000097882 */ /* 0x000fe20000000000 */
[----:B------:R-:W-:Y:S01]  /*0a90*/  UMOV UR5, 0x20 ;  /* 0x0000002000057882 */ /* 0x000fe20000000000 */
[----:B------:R-:W-:Y:S01]  /*0aa0*/  UMOV UR4, 0x80 ;  /* 0x0000008000047882 */ /* 0x000fe20000000000 */
[----:B------:R-:W-:-:S04]  /*0ab0*/  UIADD3 UR10, UPT, UPT, -UR5, 0x100000, URZ ;  /* 0x00100000050a7890 */ /* 0x000fc8000fffe1ff */
[----:B------:R-:W-:Y:S02]  /*0ac0*/  USHF.L.U32 UR11, UR10, 0xb, URZ ;  /* 0x0000000b0a0b7899 */ /* 0x000fe400080006ff */
[----:B------:R-:W-:Y:S02]  /*0ad0*/  USHF.L.U32 UR10, UR10, 0x1, URZ ;  /* 0x000000010a0a7899 */ /* 0x000fe400080006ff */
[----:B------:R-:W-:-:S04]  /*0ae0*/  UIADD3 UR4, UPT, UPT, -UR4, 0x100000, URZ ;  /* 0x0010000004047890 */ /* 0x000fc8000fffe1ff */
[----:B------:R-:W-:Y:S02]  /*0af0*/  USHF.L.U32 UR5, UR4, 0xb, URZ ;  /* 0x0000000b04057899 */ /* 0x000fe400080006ff */
[----:B------:R-:W-:Y:S01]  /*0b00*/  USHF.L.U32 UR4, UR4, 0x1, URZ ;  /* 0x0000000104047899 */ /* 0x000fe200080006ff */
[----:B------:R-:W-:Y:S01]  /*0b10*/  ELECT P0, URZ, PT ;  /* 0x0000000000ff782f */ /* 0x000fe20003800000 */
[----:B-1----:R-:W-:Y:S01]  /*0b20*/  ULEA UR7, UR7, UR9, 0x18 ;  /* 0x0000000907077291 */ /* 0x002fe2000f8ec0ff */
[----:B------:R-:W1:Y:S11]  /*0b30*/  FENCE.VIEW.ASYNC.S ;  /* 0x00000000000073c6 */ /* 0x000e760000000000 */
[----:B-1----:R1:W2:Y:S01]  /*0b40*/  SYNCS.EXCH.64 URZ, [UR7+0x220], UR10 ;  /* 0x0002200a07ff75b2 */ /* 0x0022a20008000100 */
[----:B------:R1:W3:Y:S01]  /*0b50*/  SYNCS.EXCH.64 URZ, [UR7+0x230], UR4 ;  /* 0x0002300407ff75b2 */ /* 0x0002e20008000100 */
[----:B------:R1:W4:Y:S01]  /*0b60*/  SYNCS.EXCH.64 URZ, [UR7+0x228], UR10 ;  /* 0x0002280a07ff75b2 */ /* 0x0003220008000100 */
[----:B------:R1:W1:Y:S01]  /*0b70*/  SYNCS.EXCH.64 URZ, [UR7+0x238], UR4 ;  /* 0x0002380407ff75b2 */ /* 0x0002620008000100 */
[----:B------:R-:W-:Y:S01]  /*0b80*/  NOP ;  /* 0x0000000000007918 */ /* 0x000fe20000000000 */
.L_x_11:
[----:B------:R-:W2:Y:S01]  /*0b90*/  SHFL.IDX PT, R2, R101, RZ, 0x1f ;  /* 0x00001fff65027589 */ /* 0x000ea200000e0000 */
[----:B------:R-:W-:Y:S01]  /*0ba0*/  NOP ;  /* 0x0000000000007918 */ /* 0x000fe20000000000 */
[----:B--2---:R-:W-:-:S13]  /*0bb0*/  ISETP.NE.AND P0, PT, R2, 0x3, PT ;  /* 0x000000030200780c */ /* 0x004fda0003f05270 */
[----:B------:R-:W-:Y:S05]  /*0bc0*/  @P0 BRA `(.L_x_12) ;  /* 0x0000000000300947 */ /* 0x000fea0003800000 */
[----:B-1----:R-:W1:Y:S01]  /*0bd0*/  S2UR UR5, SR_CgaCtaId ;  /* 0x00000000000579c3 */ /* 0x002e620000008800 */
[----:B------:R-:W-:Y:S01]  /*0be0*/  UMOV UR7, 0x400 ;  /* 0x0000040000077882 */ /* 0x000fe20000000000 */
[----:B------:R-:W-:Y:S01]  /*0bf0*/  UMOV UR4, 0x20 ;  /* 0x0000002000047882 */ /* 0x000fe20000000000 */
[----:B------:R-:W-:Y:S01]  /*0c00*/  ELECT P0, URZ, PT ;  /* 0x0000000000ff782f */ /* 0x000fe20003800000 */
[----:B------:R-:W-:-:S04]  /*0c10*/  UIADD3 UR10, UPT, UPT, -UR4, 0x100000, URZ ;  /* 0x00100000040a7890 */ /* 0x000fc8000fffe1ff */
[----:B------:R-:W-:Y:S02]  /*0c20*/  USHF.L.U32 UR11, UR10, 0xb, URZ ;  /* 0x0000000b0a0b7899 */ /* 0x000fe400080006ff */
[----:B------:R-:W-:Y:S02]  /*0c30*/  USHF.L.U32 UR10, UR10, 0x1, URZ ;  /* 0x000000010a0a7899 */ /* 0x000fe400080006ff */
[----:B-1----:R-:W-:Y:S01]  /*0c40*/  ULEA UR5, UR5, UR7, 0x18 ;  /* 0x0000000705057291 */ /* 0x002fe2000f8ec0ff */
[----:B------:R-:W1:Y:S11]  /*0c50*/  FENCE.VIEW.ASYNC.S ;  /* 0x00000000000073c6 */ /* 0x000e760000000000 */
[----:B-1----:R2:W1:Y:S01]  /*0c60*/  SYNCS.EXCH.64 URZ, [UR5+0x240], UR10 ;  /* 0x0002400a05ff75b2 */ /* 0x0024620008000100 */
[----:B------:R2:W1:Y:S02]  /*0c70*/  SYNCS.EXCH.64 URZ, [UR5+0x248], UR10 ;  /* 0x0002480a05ff75b2 */ /* 0x0004640008000100 */
[----:B--2---:R-:W-:Y:S01]  /*0c80*/  NOP ;  /* 0x0000000000007918 */ /* 0x004fe20000000000 */
.L_x_12:
[----:B------:R-:W2:Y:S01]  /*0c90*/  SHFL.IDX PT, R2, R101, RZ, 0x1f ;  /* 0x00001fff65027589 */ /* 0x000ea200000e0000 */
[----:B------:R-:W-:Y:S01]  /*0ca0*/  NOP ;  /* 0x0000000000007918 */ /* 0x000fe20000000000 */
[----:B--2---:R-:W-:-:S13]  /*0cb0*/  ISETP.NE.AND P0, PT, R2, 0x4, PT ;  /* 0x000000040200780c */ /* 0x004fda0003f05270 */
[----:B------:R-:W-:Y:S05]  /*0cc0*/  @P0 BRA `(.L_x_13) ;  /* 0x00000000004c0947 */ /* 0x000fea0003800000 */
[----:B-1----:R-:W1:Y:S01]  /*0cd0*/  S2UR UR5, SR_CgaCtaId ;  /* 0x00000000000579c3 */ /* 0x002e620000008800 */
[----:B------:R-:W-:Y:S01]  /*0ce0*/  UMOV UR9, 0x100 ;  /* 0x0000010000097882 */ /* 0x000fe20000000000 */
[----:B------:R-:W-:Y:S01]  /*0cf0*/  UMOV UR7, 0x400 ;  /* 0x0000040000077882 */ /* 0x000fe20000000000 */
[----:B------:R-:W-:Y:S01]  /*0d00*/  USEL UR9, UR9, 0xe0, UP2 ;  /* 0x000000e009097887 */ /* 0x000fe20009000000 */
[----:B------:R-:W-:Y:S01]  /*0d10*/  UMOV UR4, 0x1 ;  /* 0x0000000100047882 */ /* 0x000fe20000000000 */
[----:B------:R-:W-:Y:S01]  /*0d20*/  ELECT P0, URZ, PT ;  /* 0x0000000000ff782f */ /* 0x000fe20003800000 */
[----:B------:R-:W-:-:S04]  /*0d30*/  UIADD3 UR10, UPT, UPT, -UR4, 0x100000, URZ ;  /* 0x00100000040a7890 */ /* 0x000fc8000fffe1ff */
[----:B------:R-:W-:Y:S02]  /*0d40*/  USHF.L.U32 UR11, UR10, 0xb, URZ ;  /* 0x0000000b0a0b7899 */ /* 0x000fe400080006ff */
[----:B------:R-:W-:Y:S02]  /*0d50*/  USHF.L.U32 UR10, UR10, 0x1, URZ ;  /* 0x000000010a0a7899 */ /* 0x000fe400080006ff */
[----:B------:R-:W-:-:S04]  /*0d60*/  UIADD3 UR12, UPT, UPT, -UR9, 0x100000, URZ ;  /* 0x00100000090c7890 */ /* 0x000fc8000fffe1ff */
[----:B------:R-:W-:Y:S02]  /*0d70*/  USHF.L.U32 UR13, UR12, 0xb, URZ ;  /* 0x0000000b0c0d7899 */ /* 0x000fe400080006ff */
[----:B------:R-:W-:Y:S02]  /*0d80*/  USHF.L.U32 UR12, UR12, 0x1, URZ ;  /* 0x000000010c0c7899 */ /* 0x000fe400080006ff */
[----:B-1----:R-:W-:Y:S01]  /*0d90*/  ULEA UR5, UR5, UR7, 0x18 ;  /* 0x0000000705057291 */ /* 0x002fe2000f8ec0ff */
[----:B------:R-:W1:Y:S11]  /*0da0*/  FENCE.VIEW.ASYNC.S ;  /* 0x00000000000073c6 */ /* 0x000e760000000000 */
[----:B-1----:R2:W1:Y:S01]  /*0db0*/  SYNCS.EXCH.64 URZ, [UR5+0x250], UR10 ;  /* 0x0002500a05ff75b2 */ /* 0x0024620008000100 */
[----:B------:R2:W1:Y:S01]  /*0dc0*/  SYNCS.EXCH.64 URZ, [UR5+0x260], UR12 ;  /* 0x0002600c05ff75b2 */ /* 0x0004620008000100 */
[----:B------:R2:W1:Y:S01]  /*0dd0*/  SYNCS.EXCH.64 URZ, [UR5+0x258], UR10 ;  /* 0x0002580a05ff75b2 */ /* 0x0004620008000100 */
[----:B------:R2:W1:Y:S02]  /*0de0*/  SYNCS.EXCH.64 URZ, [UR5+0x268], UR12 ;  /* 0x0002680c05ff75b2 */ /* 0x0004640008000100 */
[----:B--2---:R-:W-:Y:S01]  /*0df0*/  NOP ;  /* 0x0000000000007918 */ /* 0x004fe20000000000 */
.L_x_13:
[----:B------:R-:W2:Y:S01]  /*0e00*/  SHFL.IDX PT, R2, R101, RZ, 0x1f ;  /* 0x00001fff65027589 */ /* 0x000ea200000e0000 */
[----:B------:R-:W-:Y:S01]  /*0e10*/  NOP ;  /* 0x0000000000007918 */ /* 0x000fe20000000000 */
[----:B--2---:R-:W-:-:S13]  /*0e20*/  ISETP.NE.AND P0, PT, R2, 0x5, PT ;  /* 0x000000050200780c */ /* 0x004fda0003f05270 */
[----:B------:R-:W-:Y:S05]  /*0e30*/  @P0 BRA `(.L_x_14) ;  /* 0x0000000000580947 */ /* 0x000fea0003800000 */
[----:B-1----:R-:W1:Y:S01]  /*0e40*/  S2UR UR7, SR_CgaCtaId ;  /* 0x00000000000779c3 */ /* 0x002e620000008800 */
        /* <DEDUP_REMOVED lines=12> */
[----:B-1----:R2:W1:Y:S01]  /*0f10*/  SYNCS.EXCH.64 URZ, [UR7+0x270], UR10 ;  /* 0x0002700a07ff75b2 */ /* 0x0024620008000100 */
[----:B------:R2:W1:Y:S01]  /*0f20*/  SYNCS.EXCH.64 URZ, [UR7+0x290], UR4 ;  /* 0x0002900407ff75b2 */ /* 0x0004620008000100 */
[----:B------:R2:W1:Y:S01]  /*0f30*/  SYNCS.EXCH.64 URZ, [UR7+0x278], UR10 ;  /* 0x0002780a07ff75b2 */ /* 0x0004620008000100 */
[----:B------:R2:W1:Y:S01]  /*0f40*/  SYNCS.EXCH.64 URZ, [UR7+0x298], UR4 ;  /* 0x0002980407ff75b2 */ /* 0x0004620008000100 */
[----:B------:R2:W1:Y:S01]  /*0f50*/  SYNCS.EXCH.64 URZ, [UR7+0x280], UR10 ;  /* 0x0002800a07ff75b2 */ /* 0x0004620008000100 */
[----:B------:R2:W1:Y:S01]  /*0f60*/  SYNCS.EXCH.64 URZ, [UR7+0x2a0], UR4 ;  /* 0x0002a00407ff75b2 */ /* 0x0004620008000100 */
[----:B------:R2:W1:Y:S01]  /*0f70*/  SYNCS.EXCH.64 URZ, [UR7+0x288], UR10 ;  /* 0x0002880a07ff75b2 */ /* 0x0004620008000100 */
[----:B------:R2:W1:Y:S02]  /*0f80*/  SYNCS.EXCH.64 URZ, [UR7+0x2a8], UR4 ;  /* 0x0002a80407ff75b2 */ /* 0x0004640008000100 */
[----:B--2---:R-:W-:Y:S01]  /*0f90*/  NOP ;  /* 0x0000000000007918 */ /* 0x004fe20000000000 */
.L_x_14:
        /* <DEDUP_REMOVED lines=18> */
.L_x_15:
[----:B-1----:R-:W1:Y:S01]  /*10c0*/  S2UR UR5, SR_CTAID.X ;  /* 0x00000000000579c3 */ /* 0x002e620000002500 */
[----:B------:R-:W-:-:S05]  /*10d0*/  CS2R.32 R96, SR_CgaSize ;  /* 0x0000000000607805 */ /* 0x000fca0000008a00 */
[----:B------:R-:W-:-:S05]  /*10e0*/  IMAD R96, R96, -0xa0, RZ ;  /* 0xffffff6060607824 */ /* 0x000fca00078e02ff */
[----:B------:R-:W-:-:S14]  /*10f0*/  R2UR UR9, R96 ;  /* 0x00000000600972ca */ /* 0x000fdc00000e0000 */
[----:B------:R-:W2:Y:S01]  /*1100*/  LDCU UR9, c[0x0][UR9+0x2b0] ;  /* 0x00005600090977ac */ /* 0x000ea20008000800 */
[----:B------:R-:W-:Y:S01]  /*1110*/  NOP ;  /* 0x0000000000007918 */ /* 0x000fe20000000000 */
[----:B------:R-:W-:-:S05]  /*1120*/  CS2R.32 R96, SR_CgaSize ;  /* 0x0000000000607805 */ /* 0x000fca0000008a00 */
[----:B------:R-:W-:-:S05]  /*1130*/  IMAD R96, R96, -0xa0, RZ ;  /* 0xffffff6060607824 */ /* 0x000fca00078e02ff */
[----:B------:R-:W-:-:S14]  /*1140*/  R2UR UR7, R96 ;  /* 0x00000000600772ca */ /* 0x000fdc00000e0000 */
[----:B------:R-:W3:Y:S01]  /*1150*/  LDCU UR7, c[0x0][UR7+0x2b4] ;  /* 0x00005680070777ac */ /* 0x000ee20008000800 */
[----:B------:R-:W4:Y:S08]  /*1160*/  S2UR UR4, SR_CTAID.Y ;  /* 0x00000000000479c3 */ /* 0x000f300000002600 */
[----:B------:R-:W3:Y:S01]  /*1170*/  LDC R9, c[0x0][0xb24] ;  /* 0x0002c900ff097b82 */ /* 0x000ee20000000800 */
[----:B-1----:R-:W-:-:S02]  /*1180*/  I2FP.F32.U32 R4, UR5 ;  /* 0x0000000500047c45 */ /* 0x002fc40008201000 */
[----:B------:R-:W-:-:S05]  /*1190*/  CS2R.32 R5, SR_CgaSize ;  /* 0x0000000000057805 */ /* 0x000fca0000008a00 */
[----:B------:R-:W-:-:S06]  /*11a0*/  IMAD R5, R5, -0xa0, RZ ;  /* 0xffffff6005057824 */ /* 0x000fcc00078e02ff */
[----:B------:R-:W1:Y:S01]  /*11b0*/  LDC R5, c[0x0][R5+0x2a0] ;  /* 0x0000a80005057b82 */ /* 0x000e620000000800 */
[----:B------:R-:W-:Y:S01]  /*11c0*/  MOV R21, UR5 ;  /* 0x0000000500157c02 */ /* 0x000fe20008000f00 */
[----:B--2---:R-:W-:Y:S01]  /*11d0*/  FMUL R4, R4, UR9 ;  /* 0x0000000904047c20 */ /* 0x004fe20008400000 */
[----:B----4-:R-:W-:Y:S02]  /*11e0*/  I2FP.F32.U32 R2, UR4 ;  /* 0x0000000400027c45 */ /* 0x010fe40008201000 */
[----:B------:R-:W-:-:S05]  /*11f0*/  CS2R.32 R3, SR_CgaSize ;  /* 0x0000000000037805 */ /* 0x000fca0000008a00 */
[----:B------:R-:W-:-:S06]  /*1200*/  IMAD R3, R3, -0xa0, RZ ;  /* 0xffffff6003037824 */ /* 0x000fcc00078e02ff */
[----:B------:R-:W2:Y:S01]  /*1210*/  LDC R3, c[0x0][R3+0x2a4] ;  /* 0x0000a90003037b82 */ /* 0x000ea20000000800 */
[----:B------:R-:W4:Y:S01]  /*1220*/  F2I.U32.TRUNC.NTZ R96, R4 ;  /* 0x0000000400607305 */ /* 0x000f22000020f000 */
[----:B------:R-:W-:Y:S01]  /*1230*/  MOV R20, UR4 ;  /* 0x0000000400147c02 */ /* 0x000fe20008000f00 */
[----:B---3--:R-:W-:-:S05]  /*1240*/  FMUL R2, R2, UR7 ;  /* 0x0000000702027c20 */ /* 0x008fca0008400000 */
[----:B------:R-:W-:Y:S01]  /*1250*/  BAR.SYNC.DEFER_BLOCKING 0x0 ;  /* 0x0000000000007b1d */ /* 0x000fe20000010000 */
[----:B------:R-:W-:-:S05]  /*1260*/  ISETP.GE.AND P0, PT, R9, 0x1, PT ;  /* 0x000000010900780c */ /* 0x000fca0003f06270 */
[----:B------:R-:W3:Y:S02]  /*1270*/  F2I.U32.TRUNC.NTZ R94, R2 ;  /* 0x00000002005e7305 */ /* 0x000ee4000020f000 */
[----:B------:R-:W2:Y:S01]  /*1280*/  S2UR UR36, SR_CTAID.Z ;  /* 0x00000000002479c3 */ /* 0x000ea20000002700 */
[----:B----4-:R-:W-:-:S05]  /*1290*/  IADD3 R96, PT, PT, -R96, RZ, RZ ;  /* 0x000000ff60607210 */ /* 0x010fca0007ffe1ff */
[----:B-1----:R-:W-:Y:S01]  /*12a0*/  IMAD R96, R5, R96, UR5 ;  /* 0x0000000505607e24 */ /* 0x002fe2000f8e0260 */
[----:B---3--:R-:W-:-:S05]  /*12b0*/  IADD3 R94, PT, PT, -R94, RZ, RZ ;  /* 0x000000ff5e5e7210 */ /* 0x008fca0007ffe1ff */
[----:B--2---:R-:W-:Y:S01]  /*12c0*/  IMAD R94, R3, R94, UR4 ;  /* 0x00000004035e7e24 */ /* 0x004fe2000f8e025e */
[----:B------:R-:W-:Y:S06]  /*12d0*/  @!P0 BRA `(.L_x_16) ;  /* 0x0000000000b88947 */ /* 0x000fec0003800000 */
[----:B------:R-:W1:Y:S01]  /*12e0*/  LDC.64 R4, c[0x0][0xb18] ;  /* 0x0002c600ff047b82 */ /* 0x000e620000000a00 */
[----:B------:R-:W-:-:S07]  /*12f0*/  ISETP.NE.AND P0, PT, R9, 0x1, PT ;  /* 0x000000010900780c */ /* 0x000fce0003f05270 */
[----:B------:R-:W2:Y:S08]  /*1300*/  LDC R10, c[0x0][0xb0c] ;  /* 0x0002c300ff0a7b82 */ /* 0x000eb00000000800 */
[----:B------:R-:W3:Y:S08]  /*1310*/  LDC R11, c[0x0][0x370] ;  /* 0x0000dc00ff0b7b82 */ /* 0x000ef00000000800 */
[----:B------:R-:W4:Y:S01]  /*1320*/  LDC R12, c[0x0][0x374] ;  /* 0x0000dd00ff0c7b82 */ /* 0x000f220000000800 */
[----:B-1----:R-:W-:-:S07]  /*1330*/  ISETP.NE.AND P1, PT, R4, 0x1, PT ;  /* 0x000000010400780c */ /* 0x002fce0003f25270 */
[----:B------:R-:W3:Y:S01]  /*1340*/  LDC.64 R6, c[0x0][0xb10] ;  /* 0x0002c400ff067b82 */ /* 0x000ee20000000a00 */
[----:B--2---:R-:W-:-:S07]  /*1350*/  ISETP.NE.AND P2, PT, R10, 0x1, PT ;  /* 0x000000010a00780c */ /* 0x004fce0003f45270 */
[----:B------:R-:W1:Y:S08]  /*1360*/  LDC R8, c[0x0][0xb20] ;  /* 0x0002c800ff087b82 */ /* 0x000e700000000800 */
[----:B------:R-:W2:Y:S01]  /*1370*/  LDC.64 R2, c[0x0][0xb28] ;  /* 0x0002ca00ff027b82 */ /* 0x000ea20000000a00 */
[----:B----4-:R-:W-:-:S04]  /*1380*/  IMAD.HI.U32 R13, R12, R5, RZ ;  /* 0x000000050c0d7227 */ /* 0x010fc800078e00ff */
[----:B------:R-:W-:-:S04]  /*1390*/  IMAD.HI.U32 R5, R20, R5, RZ ;  /* 0x0000000514057227 */ /* 0x000fc800078e00ff */
[----:B---3--:R-:W-:-:S04]  /*13a0*/  IMAD.HI.U32 R14, R11, R6, RZ ;  /* 0x000000060b0e7227 */ /* 0x008fc800078e00ff */
[C---:B------:R-:W-:Y:S01]  /*13b0*/  IMAD.HI.U32 R16, R21.reuse, R6, RZ ;  /* 0x0000000615107227 */ /* 0x040fe200078e00ff */
[-C--:B------:R-:W-:Y:S02]  /*13c0*/  @P2 SHF.R.U32.HI R11, RZ, R7.reuse, R14 ;  /* 0x00000007ff0b2219 */ /* 0x080fe4000001160e */
[-C--:B-1----:R-:W-:Y:S02]  /*13d0*/  @P1 SHF.R.U32.HI R12, RZ, R8.reuse, R13 ;  /* 0x00000008ff0c1219 */ /* 0x082fe4000001160d */
[----:B------:R-:W-:Y:S02]  /*13e0*/  SHF.R.U32.HI R5, RZ, R8, R5 ;  /* 0x00000008ff057219 */ /* 0x000fe40000011605 */
[----:B------:R-:W-:Y:S02]  /*13f0*/  SHF.R.U32.HI R16, RZ, R7, R16 ;  /* 0x00000007ff107219 */ /* 0x000fe40000011610 */
[----:B------:R-:W-:Y:S01]  /*1400*/  SEL R5, R20, R5, !P1 ;  /* 0x0000000514057207 */ /* 0x000fe20004800000 */
[----:B--2---:R-:W-:Y:S01]  /*1410*/  IMAD.HI.U32 R14, R12, R2, RZ ;  /* 0x000000020c0e7227 */ /* 0x004fe200078e00ff */
[----:B------:R-:W-:-:S02]  /*1420*/  SEL R7, R21, R16, !P2 ;  /* 0x0000001015077207 */ /* 0x000fc40005000000 */
[----:B------:R-:W-:Y:S01]  /*1430*/  IADD3 R13, PT, PT, -R5, RZ, RZ ;  /* 0x000000ff050d7210 */ /* 0x000fe20007ffe1ff */
[----:B------:R-:W-:Y:S01]  /*1440*/  IMAD.HI.U32 R6, R11, R2, RZ ;  /* 0x000000020b067227 */ /* 0x000fe200078e00ff */
[----:B------:R-:W-:-:S03]  /*1450*/  @P0 SHF.R.U32.HI R12, RZ, R3, R14 ;  /* 0x00000003ff0c0219 */ /* 0x000fc6000001160e */
[----:B------:R-:W-:Y:S01]  /*1460*/  IMAD R13, R4, R13, R20 ;  /* 0x0000000d040d7224 */ /* 0x000fe200078e0214 */
[----:B------:R-:W-:Y:S01]  /*1470*/  @P0 SHF.R.U32.HI R11, RZ, R3, R6 ;  /* 0x00000003ff0b0219 */ /* 0x000fe20000011606 */
[----:B------:R-:W-:-:S04]  /*1480*/  IMAD R12, R12, R9, RZ ;  /* 0x000000090c0c7224 */ /* 0x000fc800078e02ff */
[----:B------:R-:W-:Y:S01]  /*1490*/  IMAD R6, R11, R9, RZ ;  /* 0x000000090b067224 */ /* 0x000fe200078e02ff */
[----:B------:R-:W-:-:S04]  /*14a0*/  ISETP.GE.AND P1, PT, R5, R12, PT ;  /* 0x0000000c0500720c */ /* 0x000fc80003f26270 */
[----:B------:R-:W-:Y:S01]  /*14b0*/  ISETP.GE.OR P1, PT, R7, R6, P1 ;  /* 0x000000060700720c */ /* 0x000fe20000f26670 */
[----:B------:R-:W-:-:S05]  /*14c0*/  IMAD.HI.U32 R6, R5, R2, RZ ;  /* 0x0000000205067227 */ /* 0x000fca00078e00ff */
[----:B------:R-:W-:-:S04]  /*14d0*/  SHF.R.U32.HI R6, RZ, R3, R6 ;  /* 0x00000003ff067219 */ /* 0x000fc80000011606 */
[----:B------:R-:W-:-:S03]  /*14e0*/  SEL R6, R5, R6, !P0 ;  /* 0x0000000605067207 */ /* 0x000fc60004000000 */
[----:B------:R-:W-:Y:S01]  /*14f0*/  @!P1 IMAD.HI.U32 R8, R7, R2, RZ ;  /* 0x0000000207089227 */ /* 0x000fe200078e00ff */
[----:B------:R-:W-:-:S04]  /*1500*/  IADD3 R2, PT, PT, -R6, RZ, RZ ;  /* 0x000000ff06027210 */ /* 0x000fc80007ffe1ff */
[----:B------:R-:W-:Y:S01]  /*1510*/  @!P1 SHF.R.U32.HI R8, RZ, R3, R8 ;  /* 0x00000003ff089219 */ /* 0x000fe20000011608 */
[----:B------:R-:W-:-:S03]  /*1520*/  IMAD R2, R9, R2, R5 ;  /* 0x0000000209027224 */ /* 0x000fc600078e0205 */
[----:B------:R-:W-:-:S05]  /*1530*/  @!P1 SEL R3, R7, R8, !P0 ;  /* 0x0000000807039207 */ /* 0x000fca0004000000 */
[--C-:B------:R-:W-:Y:S02]  /*1540*/  @!P1 IMAD.IADD R6, R6, 0x1, -R3.reuse ;  /* 0x0000000106069824 */ /* 0x100fe400078e0a03 */
[----:B------:R-:W-:Y:S01]  /*1550*/  @!P1 IMAD R3, R2, R11, R3 ;  /* 0x0000000b02039224 */ /* 0x000fe200078e0203 */
[----:B------:R-:W-:Y:S01]  /*1560*/  IADD3 R2, PT, PT, -R7, RZ, RZ ;  /* 0x000000ff07027210 */ /* 0x000fe20007ffe1ff */
[----:B------:R-:W-:Y:S02]  /*1570*/  @!P1 IMAD R5, R6, R9, R7 ;  /* 0x0000000906059224 */ /* 0x000fe400078e0207 */
[----:B------:R-:W-:Y:S02]  /*1580*/  @!P1 IMAD.MOV.U32 R7, RZ, RZ, R3 ;  /* 0x000000ffff079224 */ /* 0x000fe400078e0003 */
[----:B------:R-:W-:Y:S02]  /*1590*/  IMAD R2, R10, R2, R21 ;  /* 0x000000020a027224 */ /* 0x000fe400078e0215 */
[----:B------:R-:W-:-:S02]  /*15a0*/  IMAD R20, R5, R4, R13 ;  /* 0x0000000405147224 */ /* 0x000fc400078e020d */
[----:B------:R-:W-:Y:S02]  /*15b0*/  IMAD R21, R7, R10, R2 ;  /* 0x0000000a07157224 */ /* 0x000fe400078e0202 */
.L_x_16:
[----:B------:R-:W1:Y:S01]  /*15c0*/  LDCU UR4, c[0x0][0xb30] ;  /* 0x00016600ff0477ac */ /* 0x000e620008000800 */
[----:B------:R-:W2:Y:S08]  /*15d0*/  S2UR UR37, SR_CgaCtaId ;  /* 0x00000000002579c3 */ /* 0x000eb00000008800 */
[----:B------:R-:W3:Y:S01]  /*15e0*/  LDC R40, c[0x0][0xb24] ;  /* 0x0002c900ff287b82 */ /* 0x000ee20000000800 */
[----:B-1----:R-:W-:-:S09]  /*15f0*/  UISETP.NE.AND UP1, UPT, UR4, 0x1, UPT ;  /* 0x000000010400788c */ /* 0x002fd2000bf25270 */
[----:B--2---:R-:W-:Y:S05]  /*1600*/  BRA.U UP1, `(.L_x_17) ;  /* 0x0000000101407547 */ /* 0x004fea000b800000 */
[----:B------:R-:W1:Y:S08]  /*1610*/  LDC.64 R4, c[0x0][0xb10] ;  /* 0x0002c400ff047b82 */ /* 0x000e700000000a00 */
[----:B------:R-:W2:Y:S08]  /*1620*/  LDC.64 R2, c[0x0][0xb18] ;  /* 0x0002c600ff027b82 */ /* 0x000eb00000000a00 */
[----:B------:R-:W4:Y:S08]  /*1630*/  LDC R6, c[0x0][0xb20] ;  /* 0x0002c800ff067b82 */ /* 0x000f300000000800 */
[----:B------:R-:W3:Y:S01]  /*1640*/  LDC R8, c[0x0][0xb0c] ;  /* 0x0002c300ff087b82 */ /* 0x000ee20000000800 */
[----:B-1----:R-:W-:-:S05]  /*1650*/  IMAD.HI.U32 R4, R21, R4, RZ ;  /* 0x0000000415047227 */ /* 0x002fca00078e00ff */
[----:B------:R-:W-:Y:S01]  /*1660*/  SHF.R.U32.HI R4, RZ, R5, R4 ;  /* 0x00000005ff047219 */ /* 0x000fe20000011604 */
[----:B--2---:R-:W-:Y:S01]  /*1670*/  IMAD.HI.U32 R3, R20, R3, RZ ;  /* 0x0000000314037227 */ /* 0x004fe200078e00ff */
[----:B------:R-:W-:-:S04]  /*1680*/  ISETP.NE.AND P0, PT, R2, 0x1, PT ;  /* 0x000000010200780c */ /* 0x000fc80003f05270 */
[----:B----4-:R-:W-:-:S04]  /*1690*/  SHF.R.U32.HI R3, RZ, R6, R3 ;  /* 0x00000006ff037219 */ /* 0x010fc80000011603 */
[----:B------:R-:W-:Y:S02]  /*16a0*/  SEL R3, R20, R3, !P0 ;  /* 0x0000000314037207 */ /* 0x000fe40004000000 */
[----:B---3--:R-:W-:-:S04]  /*16b0*/  ISETP.NE.AND P1, PT, R8, 0x1, PT ;  /* 0x000000010800780c */ /* 0x008fc80003f25270 */
[----:B------:R-:W-:-:S05]  /*16c0*/  SEL R4, R21, R4, !P1 ;  /* 0x0000000415047207 */ /* 0x000fca0004800000 */
[----:B------:R-:W-:Y:S02]  /*16d0*/  IMAD.IADD R5, R3, 0x1, -R4 ;  /* 0x0000000103057824 */ /* 0x000fe400078e0a04 */
[----:B------:R-:W-:Y:S02]  /*16e0*/  IMAD.IADD R3, R4, 0x1, -R3 ;  /* 0x0000000104037824 */ /* 0x000fe400078e0a03 */
[----:B------:R-:W-:Y:S02]  /*16f0*/  IMAD R21, R5, R8, R21 ;  /* 0x0000000805157224 */ /* 0x000fe400078e0215 */
[----:B------:R-:W-:-:S07]  /*1700*/  IMAD R20, R3, R2, R20 ;  /* 0x0000000203147224 */ /* 0x000fce00078e0214 */
.L_x_17:
[----:B------:R-:W-:Y:S01]  /*1710*/  BAR.SYNC.DEFER_BLOCKING 0x0 ;  /* 0x0000000000007b1d */ /* 0x000fe20000010000 */
[----:B------:R-:W-:Y:S01]  /*1720*/  UISETP.NE.AND UP1, UPT, UR8, 0x2, UPT ;  /* 0x000000020800788c */ /* 0x000fe2000bf25270 */
[----:B------:R-:W-:Y:S02]  /*1730*/  ISETP.NE.OR P5, PT, R0, 0x2, !P5 ;  /* 0x000000020000780c */ /* 0x000fe40006fa5670 */
[----:B------:R-:W-:-:S06]  /*1740*/  LOP3.LUT R2, R108, 0x1f, RZ, 0xc0, !PT ;  /* 0x0000001f6c027812 */ /* 0x000fcc00078ec0ff */
[----:B------:R-:W-:Y:S05]  /*1750*/  BRA.U UP1, `(.L_x_18) ;  /* 0x0000002101987547 */ /* 0x000fea000b800000 */
[----:B------:R-:W1:Y:S01]  /*1760*/  LDCU UR13, c[0x0][0x38c] ;  /* 0x00007180ff0d77ac */ /* 0x000e620008000800 */
[----:B------:R-:W2:Y:S01]  /*1770*/  LDC R9, c[0x0][0x370] ;  /* 0x0000dc00ff097b82 */ /* 0x000ea20000000800 */
[----:B------:R-:W-:Y:S01]  /*1780*/  PLOP3.LUT P1, PT, PT, PT, UP2, 0x80, 0x8 ;  /* 0x000000000008781c */ /* 0x000fe20003f2f028 */
[----:B------:R-:W-:Y:S01]  /*1790*/  HFMA2 R12, -RZ, RZ, 0, 0 ;  /* 0x00000000ff0c7431 */ /* 0x000fe200000001ff */
[----:B------:R-:W-:Y:S01]  /*17a0*/  ISETP.EQ.OR P4, PT, R2, RZ, P5 ;  /* 0x000000ff0200720c */ /* 0x000fe20002f82670 */
[----:B------:R-:W-:Y:S01]  /*17b0*/  IMAD.MOV.U32 R15, RZ, RZ, 0x1 ;  /* 0x00000001ff0f7424 */ /* 0x000fe200078e00ff */
[----:B------:R-:W-:Y:S01]  /*17c0*/  PLOP3.LUT P1, PT, P1, PT, PT, 0x8, 0x80 ;  /* 0x000000000080781c */ /* 0x000fe20000f2e170 */
[----:B------:R-:W-:Y:S01]  /*17d0*/  IMAD.MOV.U32 R14, RZ, RZ, RZ ;  /* 0x000000ffff0e7224 */ /* 0x000fe200078e00ff */
[----:B------:R-:W-:Y:S01]  /*17e0*/  MOV R8, 0x1 ;  /* 0x0000000100087802 */ /* 0x000fe20000000f00 */
[----:B------:R-:W4:Y:S01]  /*17f0*/  LDC R0, c[0x0][0x374] ;  /* 0x0000dd00ff007b82 */ /* 0x000f220000000800 */
[----:B------:R-:W-:Y:S01]  /*1800*/  IMAD.MOV.U32 R10, RZ, RZ, RZ ;  /* 0x000000ffff0a7224 */ /* 0x000fe200078e00ff */
[----:B------:R-:W2:Y:S01]  /*1810*/  LDCU.64 UR22, c[0x0][0x348] ;  /* 0x00006900ff1677ac */ /* 0x000ea20008000a00 */
[----:B------:R-:W-:Y:S01]  /*1820*/  UMOV UR6, URZ ;  /* 0x000000ff00067c82 */ /* 0x000fe20008000000 */
[----:B-1----:R-:W-:-:S04]  /*1830*/  UIADD3 UR5, UPT, UPT, UR13, 0x1f, URZ ;  /* 0x0000001f0d057890 */ /* 0x002fc8000fffe0ff */
[----:B------:R-:W-:-:S04]  /*1840*/  USHF.R.S32.HI UR4, URZ, 0x1f, UR5 ;  /* 0x0000001fff047899 */ /* 0x000fc80008011405 */
[----:B------:R-:W-:-:S04]  /*1850*/  ULEA.HI UR4, UR4, UR5, URZ, 0x5 ;  /* 0x0000000504047291 */ /* 0x000fc8000f8f28ff */
[----:B------:R-:W-:Y:S02]  /*1860*/  USHF.R.S32.HI UR15, URZ, 0x5, UR4 ;  /* 0x00000005ff0f7899 */ /* 0x000fe40008011404 */
[----:B------:R-:W-:Y:S02]  /*1870*/  UIADD3 UR4, UPT, UPT, UR13, -0x1, URZ ;  /* 0xffffffff0d047890 */ /* 0x000fe4000fffe0ff */
[----:B------:R-:W-:Y:S02]  /*1880*/  UISETP.LT.U32.AND UP0, UPT, UR15, 0x22, UPT ;  /* 0x000000220f00788c */ /* 0x000fe4000bf01070 */
[----:B------:R-:W-:Y:S02]  /*1890*/  UISETP.GE.U32.AND UP1, UPT, UR4, -0x3f, UPT ;  /* 0xffffffc10400788c */ /* 0x000fe4000bf26070 */
[----:B------:R-:W-:Y:S02]  /*18a0*/  USEL UR14, UR15, 0x22, UP0 ;  /* 0x000000220f0e7887 */ /* 0x000fe40008000000 */
[----:B------:R-:W-:-:S02]  /*18b0*/  UIADD3 UR13, UPT, UPT, UR13, 0x3e, URZ ;  /* 0x0000003e0d0d7890 */ /* 0x000fc4000fffe0ff */
[----:B------:R-:W-:Y:S02]  /*18c0*/  UIADD3 UR5, UPT, UPT, UR14, -0x1, URZ ;  /* 0xffffffff0e057890 */ /* 0x000fe4000fffe0ff */
[----:B------:R-:W-:-:S03]  /*18d0*/  UIADD3 UR7, UPT, UPT, UR15, -UR14, URZ ;  /* 0x8000000e0f077290 */ /* 0x000fc6000fffe0ff */
[----:B------:R-:W-:-:S04]  /*18e0*/  @UP1 UIADD3 UR5, UPT, UPT, UR14, URZ, URZ ;  /* 0x000000ff0e051290 */ /* 0x000fc8000fffe0ff */
[----:B--2---:R-:W-:-:S12]  /*18f0*/  UIADD3 UR5, UPT, UPT, UR5, 0x1, URZ ;  /* 0x0000000105057890 */ /* 0x004fd8000fffe0ff */
.L_x_36:
[----:B------:R-:W-:Y:S01]  /*1900*/  UISETP.NE.AND UP0, UPT, UR37, URZ, UPT ;  /* 0x000000ff2500728c */ /* 0x000fe2000bf05270 */
[----:B------:R-:W1:Y:S08]  /*1910*/  S2UR UR37, SR_CgaCtaId ;  /* 0x00000000002579c3 */ /* 0x000e700000008800 */
[----:B------:R-:W-:Y:S05]  /*1920*/  BRA.U UP0, `(.L_x_19) ;  /* 0x0000000100347547 */ /* 0x000fea000b800000 */
[----:B------:R-:W2:Y:S01]  /*1930*/  S2R R2, SR_CgaCtaId ;  /* 0x0000000000027919 */ /* 0x000ea20000008800 */
[----:B------:R-:W-:-:S04]  /*1940*/  MOV R3, 0x400 ;  /* 0x0000040000037802 */ /* 0x000fc80000000f00 */
[----:B--2---:R-:W-:Y:S02]  /*1950*/  LEA R3, R2, R3, 0x18 ;  /* 0x0000000302037211 */ /* 0x004fe400078ec0ff */
[----:B------:R-:W-:-:S03]  /*1960*/  SHF.L.U32 R2, R8, 0x1f, RZ ;  /* 0x0000001f08027819 */ /* 0x000fc600000006ff */
[----:B------:R-:W-:-:S04]  /*1970*/  IMAD R3, R10, 0x8, R3 ;  /* 0x000000080a037824 */ /* 0x000fc800078e0203 */
[----:B------:R-:W2:Y:S02]  /*1980*/  SYNCS.PHASECHK.TRANS64.TRYWAIT P0, [R3+URZ+0x2c0], R2 ;  /* 0x0002c002030075a7 */ /* 0x000ea400080011ff */
[----:B--2---:R-:W-:Y:S05]  /*1990*/  @!P0 BRA `(.L_x_20) ;  /* 0x0000006800e08947 */ /* 0x004fea0003800000 */
.L_x_136:
[----:B------:R-:W-:Y:S01]  /*19a0*/  VIADD R10, R10, 0x1 ;  /* 0x000000010a0a7836 */ /* 0x000fe20000000000 */
[----:B------:R2:W-:Y:S04]  /*19b0*/  SYNCS.ARRIVE.TRANS64.A1T0 RZ, [R3+URZ+0x2b0], RZ ;  /* 0x0002b0ff03ff79a7 */ /* 0x0005e800081000ff */
[----:B------:R-:W-:-:S04]  /*19c0*/  ISETP.NE.AND P0, PT, R10, 0x2, PT ;  /* 0x000000020a00780c */ /* 0x000fc80003f05270 */
[----:B------:R-:W-:Y:S02]  /*19d0*/  SEL R10, R10, RZ, P0 ;  /* 0x000000ff0a0a7207 */ /* 0x000fe40000000000 */
[----:B--2---:R-:W-:-:S04]  /*19e0*/  SEL R3, RZ, 0x1, P0 ;  /* 0x00000001ff037807 */ /* 0x004fc80000000000 */
[----:B------:R-:W-:-:S07]  /*19f0*/  LOP3.LUT R8, R8, R3, RZ, 0x3c, !PT ;  /* 0x0000000308087212 */ /* 0x000fce00078e3cff */
.L_x_19:
[----:B------:R-:W-:Y:S01]  /*1a00*/  UMOV UR4, 0x400 ;  /* 0x0000040000047882 */ /* 0x000fe20000000000 */
[----:B------:R-:W-:Y:S01]  /*1a10*/  SHF.L.U32 R2, R15, 0x1f, RZ ;  /* 0x0000001f0f027819 */ /* 0x000fe200000006ff */
[----:B-1----:R-:W-:Y:S01]  /*1a20*/  ULEA UR4, UR37, UR4, 0x18 ;  /* 0x0000000425047291 */ /* 0x002fe2000f8ec0ff */
[----:B------:R-:W-:Y:S01]  /*1a30*/  R2UR UR35, R21 ;  /* 0x00000000152372ca */ /* 0x000fe200000e0000 */
[----:B------:R-:W-:Y:S01]  /*1a40*/  UISETP.GE.U32.AND UP0, UPT, UR13, 0x3f, UPT ;  /* 0x0000003f0d00788c */ /* 0x000fe2000bf06070 */
[----:B------:R-:W-:Y:S01]  /*1a50*/  R2UR UR10, R20 ;  /* 0x00000000140a72ca */ /* 0x000fe200000e0000 */
[----:B------:R-:W-:Y:S01]  /*1a60*/  ULEA UR8, UR6, UR4, 0x3 ;  /* 0x0000000406087291 */ /* 0x000fe2000f8e18ff */
[----:B------:R-:W-:-:S08]  /*1a70*/  UMOV UR24, URZ ;  /* 0x000000ff00187c82 */ /* 0x000fd00008000000 */
[----:B------:R1:W2:Y:S01]  /*1a80*/  SYNCS.PHASECHK.TRANS64.TRYWAIT P0, [UR8+0x110], R2 ;  /* 0x00011002ff0075a7 */ /* 0x0002a20008001108 */
[----:B------:R-:W-:Y:S02]  /*1a90*/  USHF.L.U32 UR35, UR35, 0x6, URZ ;  /* 0x0000000623237899 */ /* 0x000fe400080006ff */
[----:B------:R-:W-:Y:S01]  /*1aa0*/  USHF.L.U32 UR10, UR10, 0x7, URZ ;  /* 0x000000070a0a7899 */ /* 0x000fe200080006ff */
[----:B------:R-:W-:Y:S11]  /*1ab0*/  BRA.U !UP0, `(.L_x_21) ;  /* 0x0000000108a87547 */ /* 0x000ff6000b800000 */
[----:B------:R-:W-:Y:S01]  /*1ac0*/  UMOV UR16, URZ ;  /* 0x000000ff00107c82 */ /* 0x000fe20008000000 */
[----:B------:R-:W-:-:S05]  /*1ad0*/  UMOV UR17, UR6 ;  /* 0x0000000600117c82 */ /* 0x000fca0008000000 */
.L_x_26:
[----:B-1----:R-:W-:Y:S01]  /*1ae0*/  ULEA UR33, UR17, UR4, 0x3 ;  /* 0x0000000411217291 */ /* 0x002fe2000f8e18ff */
[----:B--2---:R-:W-:Y:S01]  /*1af0*/  @!P5 MOV R3, 0x1800 ;  /* 0x000018000003d802 */ /* 0x004fe20000000f00 */
[----:B--2---:R-:W-:Y:S10]  /*1b00*/  @P0 BRA `(.L_x_22) ;  /* 0x00000000000c0947 */ /* 0x004ff40003800000 */
[----:B------:R-:W-:-:S04]  /*1b10*/  SHF.L.U32 R5, R15, 0x1f, RZ ;  /* 0x0000001f0f057819 */ /* 0x000fc800000006ff */
[----:B------:R-:W2:Y:S02]  /*1b20*/  SYNCS.PHASECHK.TRANS64.TRYWAIT P0, [UR33+0x110], R5 ;  /* 0x00011005ff0075a7 */ /* 0x000ea40008001121 */
[----:B--2---:R-:W-:Y:S05]  /*1b30*/  @!P0 BRA `(.L_x_23) ;  /* 0x00000068008c8947 */ /* 0x004fea0003800000 */
.L_x_22:
[----:B------:R2:W-:Y:S01]  /*1b40*/  @!P5 SYNCS.ARRIVE.TRANS64 RZ, [UR33], R3 ;  /* 0x00000003ffffd9a7 */ /* 0x0005e20008000021 */
[----:B------:R-:W-:Y:S04]  /*1b50*/  BSSY.RECONVERGENT B0, `(.L_x_24) ;  /* 0x0000003000007945 */ /* 0x000fe80003800200 */
[----:B------:R-:W-:Y:S05]  /*1b60*/  @P4 BRA `(.L_x_25) ;  /* 0x0000000000044947 */ /* 0x000fea0003800000 */
[----:B------:R-:W-:Y:S05]  /*1b70*/  BPT.TRAP 0x1 ;  /* 0x000000040000795c */ /* 0x000fea0000300000 */
.L_x_25:
[----:B------:R-:W-:Y:S05]  /*1b80*/  BSYNC.RECONVERGENT B0 ;  /* 0x0000000000007941 */ /* 0x000fea0003800200 */
.L_x_24:
[----:B------:R-:W-:Y:S02]  /*1b90*/  UIADD3 UR6, UPT, UPT, UR17, 0x1, URZ ;  /* 0x0000000111067890 */ /* 0x000fe4000fffe0ff */
[----:B------:R-:W-:Y:S02]  /*1ba0*/  ULEA UR32, UR17, UR4, 0xb ;  /* 0x0000000411207291 */ /* 0x000fe4000f8e58ff */
[----:B------:R-:W-:Y:S02]  /*1bb0*/  UISETP.NE.AND UP0, UPT, UR6, 0x22, UPT ;  /* 0x000000220600788c */ /* 0x000fe4000bf05270 */
[----:B------:R-:W-:Y:S02]  /*1bc0*/  UIADD3 UR26, UP1, UPT, UR22, 0x80, URZ ;  /* 0x00000080161a7890 */ /* 0x000fe4000ff3e0ff */
[----:B------:R-:W-:Y:S02]  /*1bd0*/  USEL UR9, URZ, 0x1, UP0 ;  /* 0x00000001ff097887 */ /* 0x000fe40008000000 */
[----:B------:R-:W-:-:S02]  /*1be0*/  USEL UR6, UR6, URZ, UP0 ;  /* 0x000000ff06067287 */ /* 0x000fc40008000000 */
[----:B------:R-:W-:Y:S02]  /*1bf0*/  UIADD3 UR20, UP0, UPT, UR22, 0x180, URZ ;  /* 0x0000018016147890 */ /* 0x000fe4000ff1e0ff */
[----:B------:R-:W-:Y:S01]  /*1c00*/  ULEA UR8, UR6, UR4, 0x3 ;  /* 0x0000000406087291 */ /* 0x000fe2000f8e18ff */
[----:B------:R-:W-:Y:S01]  /*1c10*/  LOP3.LUT R15, R15, UR9, RZ, 0x3c, !PT ;  /* 0x000000090f0f7c12 */ /* 0x000fe2000f8e3cff */
[----:B------:R-:W-:Y:S02]  /*1c20*/  USHF.L.U32 UR34, UR16, 0x5, URZ ;  /* 0x0000000510227899 */ /* 0x000fe400080006ff */
[----:B------:R-:W-:Y:S01]  /*1c30*/  UIADD3.X UR27, UPT, UPT, URZ, UR23, URZ, UP1, !UPT ;  /* 0x00000017ff1b7290 */ /* 0x000fe20008ffe4ff */
[----:B-1----:R-:W-:Y:S01]  /*1c40*/  SHF.L.U32 R2, R15, 0x1f, RZ ;  /* 0x0000001f0f027819 */ /* 0x002fe200000006ff */
[----:B------:R-:W-:Y:S02]  /*1c50*/  UIADD3 UR32, UPT, UPT, UR32, 0x4600, URZ ;  /* 0x0000460020207890 */ /* 0x000fe4000fffe0ff */
[----:B------:R-:W-:Y:S01]  /*1c60*/  UIADD3.X UR21, UPT, UPT, URZ, UR23, URZ, UP0, !UPT ;  /* 0x00000017ff157290 */ /* 0x000fe200087fe4ff */
[----:B------:R1:W1:Y:S01]  /*1c70*/  SYNCS.PHASECHK.TRANS64.TRYWAIT P0, [UR8+0x110], R2 ;  /* 0x00011002ff0075a7 */ /* 0x0002620008001108 */
[----:B------:R-:W-:Y:S01]  /*1c80*/  ULEA UR8, UR17, UR4, 0xc ;  /* 0x0000000411087291 */ /* 0x000fe2000f8e60ff */
[----:B------:R-:W-:Y:S01]  /*1c90*/  UMOV UR18, 0x0 ;  /* 0x0000000000127882 */ /* 0x000fe20000000000 */
[----:B------:R-:W-:-:S02]  /*1ca0*/  UMOV UR19, 0x10000000 ;  /* 0x1000000000137882 */ /* 0x000fc40000000000 */
[----:B------:R-:W-:Y:S01]  /*1cb0*/  UIADD3 UR8, UPT, UPT, UR8, 0x15600, URZ ;  /* 0x0001560008087890 */ /* 0x000fe2000fffe0ff */
[----:B------:R1:W-:Y:S01]  /*1cc0*/  UTMALDG.3D [UR32], [UR26], desc[UR18] ;  /* 0x000012201a0075b4 */ /* 0x0003e20008011000 */
[----:B------:R-:W-:Y:S01]  /*1cd0*/  UMOV UR12, UR36 ;  /* 0x00000024000c7c82 */ /* 0x000fe20008000000 */
[----:B------:R-:W-:Y:S01]  /*1ce0*/  UMOV UR9, UR33 ;  /* 0x0000002100097c82 */ /* 0x000fe20008000000 */
[----:B------:R-:W-:Y:S01]  /*1cf0*/  UMOV UR11, UR34 ;  /* 0x00000022000b7c82 */ /* 0x000fe20008000000 */
[----:B------:R-:W-:Y:S01]  /*1d00*/  UIADD3 UR16, UPT, UPT, UR16, 0x1, URZ ;  /* 0x0000000110107890 */ /* 0x000fe2000fffe0ff */
[----:B------:R-:W-:Y:S01]  /*1d10*/  UMOV UR24, UR5 ;  /* 0x0000000500187c82 */ /* 0x000fe20008000000 */
[----:B------:R-:W-:Y:S02]  /*1d20*/  UMOV UR17, UR6 ;  /* 0x0000000600117c82 */ /* 0x000fe40008000000 */
[----:B------:R1:W-:Y:S01]  /*1d30*/  UTMALDG.3D [UR8], [UR20], desc[UR18] ;  /* 0x00001208140075b4 */ /* 0x0003e20008011000 */
[----:B------:R-:W-:-:S09]  /*1d40*/  UISETP.NE.AND UP0, UPT, UR16, UR5, UPT ;  /* 0x000000051000728c */ /* 0x000fd2000bf05270 */
[----:B------:R-:W-:Y:S05]  /*1d50*/  BRA.U UP0, `(.L_x_26) ;  /* 0xfffffffd00607547 */ /* 0x000fea000b83ffff */
.L_x_21:
[----:B-1----:R-:W-:Y:S01]  /*1d60*/  ULEA UR8, UR6, UR4, 0x3 ;  /* 0x0000000406087291 */ /* 0x002fe2000f8e18ff */
[----:B------:R-:W-:Y:S01]  /*1d70*/  SHF.L.U32 R2, R15, 0x1f, RZ ;  /* 0x0000001f0f027819 */ /* 0x000fe200000006ff */
[----:B------:R-:W-:Y:S01]  /*1d80*/  @!P1 SYNCS.ARRIVE.TRANS64.A1T0 RZ, [UR4+0x248], RZ ;  /* 0x000248ffffff99a7 */ /* 0x000fe20008100004 */
[----:B------:R-:W-:-:S06]  /*1d90*/  UISETP.GT.AND UP0, UPT, UR15, UR14, UPT ;  /* 0x0000000e0f00728c */ /* 0x000fcc000bf04270 */
[----:B--2---:R1:W2:Y:S03]  /*1da0*/  SYNCS.PHASECHK.TRANS64.TRYWAIT P0, [UR8+0x110], R2 ;  /* 0x00011002ff0075a7 */ /* 0x0042a60008001108 */
[----:B------:R-:W-:Y:S05]  /*1db0*/  BRA.U !UP0, `(.L_x_27) ;  /* 0x0000000108ac7547 */ /* 0x000fea000b800000 */
[----:B------:R-:W-:Y:S01]  /*1dc0*/  UIADD3 UR21, UPT, UPT, UR7, UR24, URZ ;  /* 0x0000001807157290 */ /* 0x000fe2000fffe0ff */
[----:B------:R-:W-:-:S11]  /*1dd0*/  UMOV UR25, UR6 ;  /* 0x0000000600197c82 */ /* 0x000fd60008000000 */
.L_x_32:
[----:B-1----:R-:W-:Y:S01]  /*1de0*/  ULEA UR17, UR25, UR4, 0x3 ;  /* 0x0000000419117291 */ /* 0x002fe2000f8e18ff */
[----:B--2---:R-:W-:Y:S01]  /*1df0*/  @!P5 MOV R3, 0x1800 ;  /* 0x000018000003d802 */ /* 0x004fe20000000f00 */
[----:B--2---:R-:W-:Y:S10]  /*1e00*/  @P0 BRA `(.L_x_28) ;  /* 0x00000000000c0947 */ /* 0x004ff40003800000 */
[----:B------:R-:W-:-:S04]  /*1e10*/  SHF.L.U32 R5, R15, 0x1f, RZ ;  /* 0x0000001f0f057819 */ /* 0x000fc800000006ff */
[----:B------:R-:W2:Y:S02]  /*1e20*/  SYNCS.PHASECHK.TRANS64.TRYWAIT P0, [UR17+0x110], R5 ;  /* 0x00011005ff0075a7 */ /* 0x000ea40008001111 */
[----:B--2---:R-:W-:Y:S05]  /*1e30*/  @!P0 BRA `(.L_x_29) ;  /* 0x0000006400e48947 */ /* 0x004fea0003800000 */
.L_x_28:
[----:B------:R2:W-:Y:S01]  /*1e40*/  @!P5 SYNCS.ARRIVE.TRANS64 RZ, [UR17], R3 ;  /* 0x00000003ffffd9a7 */ /* 0x0005e20008000011 */
[----:B------:R-:W-:Y:S04]  /*1e50*/  BSSY.RECONVERGENT B0, `(.L_x_30) ;  /* 0x0000003000007945 */ /* 0x000fe80003800200 */
[----:B------:R-:W-:Y:S05]  /*1e60*/  @P4 BRA `(.L_x_31) ;  /* 0x0000000000044947 */ /* 0x000fea0003800000 */
[----:B------:R-:W-:Y:S05]  /*1e70*/  BPT.TRAP 0x1 ;  /* 0x000000040000795c */ /* 0x000fea0000300000 */
.L_x_31:
[----:B------:R-:W-:Y:S05]  /*1e80*/  BSYNC.RECONVERGENT B0 ;  /* 0x0000000000007941 */ /* 0x000fea0003800200 */
.L_x_30:
        /* <DEDUP_REMOVED lines=10> */
[----:B------:R-:W-:Y:S01]  /*1f30*/  UIADD3 UR16, UPT, UPT, UR16, 0x4600, URZ ;  /* 0x0000460010107890 */ /* 0x000fe2000fffe0ff */
[----:B-1----:R-:W-:Y:S01]  /*1f40*/  SHF.L.U32 R2, R15, 0x1f, RZ ;  /* 0x0000001f0f027819 */ /* 0x002fe200000006ff */
[----:B------:R-:W-:Y:S02]  /*1f50*/  UIADD3.X UR31, UPT, UPT, URZ, UR23, URZ, UP1, !UPT ;  /* 0x00000017ff1f7290 */ /* 0x000fe40008ffe4ff */
[----:B------:R-:W-:Y:S01]  /*1f60*/  UIADD3.X UR29, UPT, UPT, URZ, UR23, URZ, UP0, !UPT ;  /* 0x00000017ff1d7290 */ /* 0x000fe200087fe4ff */
[----:B------:R1:W1:Y:S01]  /*1f70*/  SYNCS.PHASECHK.TRANS64.TRYWAIT P0, [UR8+0x110], R2 ;  /* 0x00011002ff0075a7 */ /* 0x0002620008001108 */
[----:B------:R-:W-:Y:S01]  /*1f80*/  ULEA UR8, UR25, UR4, 0xc ;  /* 0x0000000419087291 */ /* 0x000fe2000f8e60ff */
[----:B------:R-:W-:Y:S01]  /*1f90*/  UMOV UR26, 0x0 ;  /* 0x00000000001a7882 */ /* 0x000fe20000000000 */
[----:B------:R-:W-:-:S02]  /*1fa0*/  UMOV UR27, 0x10000000 ;  /* 0x10000000001b7882 */ /* 0x000fc40000000000 */
[----:B------:R-:W-:Y:S01]  /*1fb0*/  UIADD3 UR8, UPT, UPT, UR8, 0x15600, URZ ;  /* 0x0001560008087890 */ /* 0x000fe2000fffe0ff */
[----:B------:R-:W-:Y:S01]  /*1fc0*/  UMOV UR19, UR35 ;  /* 0x0000002300137c82 */ /* 0x000fe20008000000 */
[----:B------:R-:W-:Y:S01]  /*1fd0*/  UMOV UR20, UR36 ;  /* 0x0000002400147c82 */ /* 0x000fe20008000000 */
[----:B------:R-:W-:Y:S01]  /*1fe0*/  UMOV UR12, UR36 ;  /* 0x00000024000c7c82 */ /* 0x000fe20008000000 */
[----:B------:R-:W-:Y:S01]  /*1ff0*/  UMOV UR9, UR17 ;  /* 0x0000001100097c82 */ /* 0x000fe20008000000 */
[----:B------:R-:W-:Y:S01]  /*2000*/  UMOV UR11, UR18 ;  /* 0x00000012000b7c82 */ /* 0x000fe20008000000 */
[----:B------:R1:W-:Y:S01]  /*2010*/  UTMALDG.3D [UR16], [UR30], desc[UR26] ;  /* 0x00001a101e0075b4 */ /* 0x0003e20008011000 */
[----:B------:R-:W-:Y:S01]  /*2020*/  UIADD3 UR24, UPT, UPT, UR24, 0x1, URZ ;  /* 0x0000000118187890 */ /* 0x000fe2000fffe0ff */
[----:B------:R-:W-:-:S03]  /*2030*/  UMOV UR25, UR6 ;  /* 0x0000000600197c82 */ /* 0x000fc60008000000 */
[----:B------:R-:W-:Y:S01]  /*2040*/  UISETP.NE.AND UP0, UPT, UR24, UR21, UPT ;  /* 0x000000151800728c */ /* 0x000fe2000bf05270 */
[----:B------:R1:W-:Y:S08]  /*2050*/  UTMALDG.3D [UR8], [UR28], desc[UR26] ;  /* 0x00001a081c0075b4 */ /* 0x0003f00008011000 */
[----:B------:R-:W-:Y:S05]  /*2060*/  BRA.U UP0, `(.L_x_32) ;  /* 0xfffffffd005c7547 */ /* 0x000fea000b83ffff */
.L_x_27:
[----:B-1----:R-:W-:Y:S01]  /*2070*/  LEA R2, R14, UR4, 0x3 ;  /* 0x000000040e027c11 */ /* 0x002fe2000f8e18ff */
[----:B------:R-:W-:Y:S01]  /*2080*/  NOP ;  /* 0x0000000000007918 */ /* 0x000fe20000000000 */
[----:B--2---:R-:W-:Y:S02]  /*2090*/  SHF.L.U32 R3, R12, 0x1f, RZ ;  /* 0x0000001f0c037819 */ /* 0x004fe400000006ff */
[----:B------:R-:W-:Y:S02]  /*20a0*/  LEA R4, R14, UR4, 0x4 ;  /* 0x000000040e047c11 */ /* 0x000fe4000f8e20ff */
[----:B------:R-:W1:Y:S02]  /*20b0*/  SYNCS.PHASECHK.TRANS64.TRYWAIT P0, [R2+URZ+0x250], R3 ;  /* 0x00025003020075a7 */ /* 0x000e6400080011ff */
[----:B-1----:R-:W-:Y:S05]  /*20c0*/  @!P0 BRA `(.L_x_33) ;  /* 0x0000006400588947 */ /* 0x002fea0003800000 */
.L_x_139:
[----:B------:R-:W2:Y:S01]  /*20d0*/  LDS.128 R4, [R4+0x2e0] ;  /* 0x0002e00004047984 */ /* 0x000ea20000000c00 */
[----:B---3--:R-:W-:Y:S01]  /*20e0*/  ISETP.GE.AND P0, PT, R40, 0x1, PT ;  /* 0x000000012800780c */ /* 0x008fe20003f06270 */
[----:B-1----:R-:W-:Y:S01]  /*20f0*/  VIADD R2, R2, 0x260 ;  /* 0x0000026002027836 */ /* 0x002fe20000000000 */
[----:B------:R-:W-:Y:S01]  /*2100*/  @!PT LDS RZ, [RZ] ;  /* 0x00000000fffff984 */ /* 0x000fe20000000800 */
[----:B------:R-:W-:Y:S01]  /*2110*/  @!PT LDS RZ, [RZ] ;  /* 0x00000000fffff984 */ /* 0x000fe20000000800 */
[----:B------:R-:W-:Y:S01]  /*2120*/  @!PT LDS RZ, [RZ] ;  /* 0x00000000fffff984 */ /* 0x000fe20000000800 */
[----:B------:R-:W-:Y:S01]  /*2130*/  @!PT LDS RZ, [RZ] ;  /* 0x00000000fffff984 */ /* 0x000fe20000000800 */
[----:B------:R1:W-:Y:S06]  /*2140*/  MEMBAR.ALL.CTA ;  /* 0x0000000000007992 */ /* 0x0003ec0000008000 */
[----:B-1----:R-:W1:Y:S01]  /*2150*/  FENCE.VIEW.ASYNC.S ;  /* 0x00000000000073c6 */ /* 0x002e620000000000 */
[----:B------:R-:W-:-:S04]  /*2160*/  PRMT R2, RZ, 0x654, R2 ;  /* 0x00000654ff027816 */ /* 0x000fc80000000002 */
[----:B-1----:R1:W-:Y:S01]  /*2170*/  SYNCS.ARRIVE.TRANS64.RED.A1T0 RZ, [R2+URZ], RZ ;  /* 0x000000ff02ff79a7 */ /* 0x0023e200081004ff */
[----:B--2---:R-:W-:-:S13]  /*2180*/  LOP3.LUT P2, RZ, R6, 0x1, RZ, 0xc0, !PT ;  /* 0x0000000106ff7812 */ /* 0x004fda000784c0ff */
[----:B------:R-:W-:Y:S01]  /*2190*/  @P2 SHF.R.U32.HI R3, RZ, 0x10, R5 ;  /* 0x00000010ff032819 */ /* 0x000fe20000011605 */
[----:B------:R-:W-:Y:S01]  /*21a0*/  VOTEU.ANY UP0, P2 ;  /* 0x0000000000ff7886 */ /* 0x000fe20001000100 */
[----:B------:R-:W-:Y:S02]  /*21b0*/  @P2 MOV R13, R4 ;  /* 0x00000004000d2202 */ /* 0x000fe40000000f00 */
[----:B------:R-:W-:Y:S02]  /*21c0*/  @P2 R2UR.BROADCAST UR8, R3 ;  /* 0x00000000030822ca */ /* 0x000fe400008e0000 */
[----:B------:R-:W-:-:S11]  /*21d0*/  @P2 LOP3.LUT R11, R5, 0xffff, RZ, 0xc0, !PT ;  /* 0x0000ffff050b2812 */ /* 0x000fd600078ec0ff */
[----:B------:R-:W-:Y:S01]  /*21e0*/  @UP0 UMOV UR36, UR8 ;  /* 0x0000000800240c82 */ /* 0x000fe20008000000 */
[----:B-1----:R-:W-:Y:S05]  /*21f0*/  @!P0 BRA `(.L_x_34) ;  /* 0x0000000000b88947 */ /* 0x002fea0003800000 */
[----:B------:R-:W4:Y:S01]  /*2200*/  LDC.64 R4, c[0x0][0xb18] ;  /* 0x0002c600ff047b82 */ /* 0x000f220000000a00 */
[----:B------:R-:W-:-:S07]  /*2210*/  ISETP.NE.AND P3, PT, R40, 0x1, PT ;  /* 0x000000012800780c */ /* 0x000fce0003f65270 */
[----:B------:R-:W1:Y:S08]  /*2220*/  LDC.64 R6, c[0x0][0xb10] ;  /* 0x0002c400ff067b82 */ /* 0x000e700000000a00 */
[----:B------:R-:W2:Y:S08]  /*2230*/  LDC R16, c[0x0][0xb20] ;  /* 0x0002c800ff107b82 */ /* 0x000eb00000000800 */
[----:B------:R-:W3:Y:S01]  /*2240*/  LDC R18, c[0x0][0xb0c] ;  /* 0x0002c300ff127b82 */ /* 0x000ee20000000800 */
[----:B----4-:R-:W-:Y:S01]  /*2250*/  IMAD.HI.U32 R17, R0, R5, RZ ;  /* 0x0000000500117227 */ /* 0x010fe200078e00ff */
[----:B------:R-:W-:-:S03]  /*2260*/  ISETP.NE.AND P0, PT, R4, 0x1, PT ;  /* 0x000000010400780c */ /* 0x000fc60003f05270 */
[----:B------:R-:W-:-:S03]  /*2270*/  IMAD.HI.U32 R5, R11, R5, RZ ;  /* 0x000000050b057227 */ /* 0x000fc600078e00ff */
[----:B------:R-:W4:Y:S01]  /*2280*/  LDC.64 R2, c[0x0][0xb28] ;  /* 0x0002ca00ff027b82 */ /* 0x000f220000000a00 */
[----:B-1----:R-:W-:-:S04]  /*2290*/  IMAD.HI.U32 R20, R9, R6, RZ ;  /* 0x0000000609147227 */ /* 0x002fc800078e00ff */
[----:B------:R-:W-:Y:S01]  /*22a0*/  IMAD.HI.U32 R22, R13, R6, RZ ;  /* 0x000000060d167227 */ /* 0x000fe200078e00ff */
[----:B------:R-:W-:Y:S02]  /*22b0*/  SHF.R.U32.HI R20, RZ, R7, R20 ;  /* 0x00000007ff147219 */ /* 0x000fe40000011614 */
[-C--:B--2---:R-:W-:Y:S02]  /*22c0*/  SHF.R.U32.HI R17, RZ, R16.reuse, R17 ;  /* 0x00000010ff117219 */ /* 0x084fe40000011611 */
[----:B------:R-:W-:Y:S02]  /*22d0*/  SHF.R.U32.HI R16, RZ, R16, R5 ;  /* 0x00000010ff107219 */ /* 0x000fe40000011605 */
[----:B------:R-:W-:Y:S02]  /*22e0*/  SEL R17, R0, R17, !P0 ;  /* 0x0000001100117207 */ /* 0x000fe40004000000 */
[----:B------:R-:W-:Y:S02]  /*22f0*/  SHF.R.U32.HI R22, RZ, R7, R22 ;  /* 0x00000007ff167219 */ /* 0x000fe40000011616 */
[----:B---3--:R-:W-:-:S02]  /*2300*/  ISETP.NE.AND P1, PT, R18, 0x1, PT ;  /* 0x000000011200780c */ /* 0x008fc40003f25270 */
[----:B------:R-:W-:Y:S02]  /*2310*/  SEL R5, R11, R16, !P0 ;  /* 0x000000100b057207 */ /* 0x000fe40004000000 */
[----:B------:R-:W-:Y:S02]  /*2320*/  SEL R19, R9, R20, !P1 ;  /* 0x0000001409137207 */ /* 0x000fe40004800000 */
[----:B------:R-:W-:Y:S01]  /*2330*/  SEL R7, R13, R22, !P1 ;  /* 0x000000160d077207 */ /* 0x000fe20004800000 */
[----:B----4-:R-:W-:-:S04]  /*2340*/  IMAD.HI.U32 R20, R17, R2, RZ ;  /* 0x0000000211147227 */ /* 0x010fc800078e00ff */
[----:B------:R-:W-:Y:S01]  /*2350*/  IMAD.HI.U32 R6, R19, R2, RZ ;  /* 0x0000000213067227 */ /* 0x000fe200078e00ff */
[----:B------:R-:W-:-:S04]  /*2360*/  @P3 SHF.R.U32.HI R17, RZ, R3, R20 ;  /* 0x00000003ff113219 */ /* 0x000fc80000011614 */
        /* <DEDUP_REMOVED lines=8> */
[----:B------:R-:W-:-:S04]  /*23f0*/  @!P0 IMAD.HI.U32 R16, R7, R2, RZ ;  /* 0x0000000207108227 */ /* 0x000fc800078e00ff */
[----:B------:R-:W-:Y:S01]  /*2400*/  IMAD.MOV R2, RZ, RZ, -R6 ;  /* 0x000000ffff027224 */ /* 0x000fe200078e0a06 */
[----:B------:R-:W-:-:S03]  /*2410*/  @!P0 SHF.R.U32.HI R16, RZ, R3, R16 ;  /* 0x00000003ff108219 */ /* 0x000fc60000011610 */
[----:B------:R-:W-:Y:S01]  /*2420*/  IMAD R2, R40, R2, R5 ;  /* 0x0000000228027224 */ /* 0x000fe200078e0205 */
[----:B------:R-:W-:Y:S02]  /*2430*/  @!P0 SEL R3, R7, R16, !P3 ;  /* 0x0000001007038207 */ /* 0x000fe40005800000 */
[----:B------:R-:W-:-:S03]  /*2440*/  IADD3 R16, PT, PT, -R5, RZ, RZ ;  /* 0x000000ff05107210 */ /* 0x000fc60007ffe1ff */
[--C-:B------:R-:W-:Y:S02]  /*2450*/  @!P0 IMAD.IADD R6, R6, 0x1, -R3.reuse ;  /* 0x0000000106068824 */ /* 0x100fe400078e0a03 */
[----:B------:R-:W-:Y:S01]  /*2460*/  @!P0 IMAD R3, R2, R19, R3 ;  /* 0x0000001302038224 */ /* 0x000fe200078e0203 */
[----:B------:R-:W-:Y:S01]  /*2470*/  IADD3 R2, PT, PT, -R7, RZ, RZ ;  /* 0x000000ff07027210 */ /* 0x000fe20007ffe1ff */
[----:B------:R-:W-:Y:S02]  /*2480*/  @!P0 IMAD R5, R40, R6, R7 ;  /* 0x0000000628058224 */ /* 0x000fe400078e0207 */
[----:B------:R-:W-:Y:S02]  /*2490*/  IMAD R11, R4, R16, R11 ;  /* 0x00000010040b7224 */ /* 0x000fe400078e020b */
[----:B------:R-:W-:Y:S02]  /*24a0*/  @!P0 IMAD.MOV.U32 R7, RZ, RZ, R3 ;  /* 0x000000ffff078224 */ /* 0x000fe400078e0003 */
[----:B------:R-:W-:-:S02]  /*24b0*/  IMAD R2, R18, R2, R13 ;  /* 0x0000000212027224 */ /* 0x000fc400078e020d */
[----:B------:R-:W-:Y:S02]  /*24c0*/  IMAD R11, R5, R4, R11 ;  /* 0x00000004050b7224 */ /* 0x000fe400078e020b */
[----:B------:R-:W-:Y:S02]  /*24d0*/  IMAD R13, R7, R18, R2 ;  /* 0x00000012070d7224 */ /* 0x000fe400078e0202 */
.L_x_34:
[----:B------:R-:W1:Y:S02]  /*24e0*/  LDCU UR8, c[0x0][0xb30] ;  /* 0x00016600ff0877ac */ /* 0x000e640008000800 */
[----:B-1----:R-:W-:-:S09]  /*24f0*/  UISETP.NE.AND UP0, UPT, UR8, 0x1, UPT ;  /* 0x000000010800788c */ /* 0x002fd2000bf05270 */
[----:B------:R-:W-:Y:S05]  /*2500*/  BRA.U UP0, `(.L_x_35) ;  /* 0x0000000100407547 */ /* 0x000fea000b800000 */
[----:B------:R-:W1:Y:S08]  /*2510*/  LDC.64 R4, c[0x0][0xb10] ;  /* 0x0002c400ff047b82 */ /* 0x000e700000000a00 */
[----:B------:R-:W2:Y:S08]  /*2520*/  LDC.64 R2, c[0x0][0xb18] ;  /* 0x0002c600ff027b82 */ /* 0x000eb00000000a00 */
[----:B------:R-:W3:Y:S08]  /*2530*/  LDC R6, c[0x0][0xb20] ;  /* 0x0002c800ff067b82 */ /* 0x000ef00000000800 */
[----:B------:R-:W4:Y:S01]  /*2540*/  LDC R16, c[0x0][0xb0c] ;  /* 0x0002c300ff107b82 */ /* 0x000f220000000800 */
[----:B-1----:R-:W-:-:S05]  /*2550*/  IMAD.HI.U32 R4, R13, R4, RZ ;  /* 0x000000040d047227 */ /* 0x002fca00078e00ff */
[----:B------:R-:W-:Y:S01]  /*2560*/  SHF.R.U32.HI R4, RZ, R5, R4 ;  /* 0x00000005ff047219 */ /* 0x000fe20000011604 */
[----:B--2---:R-:W-:Y:S01]  /*2570*/  IMAD.HI.U32 R3, R11, R3, RZ ;  /* 0x000000030b037227 */ /* 0x004fe200078e00ff */
[----:B------:R-:W-:-:S04]  /*2580*/  ISETP.NE.AND P0, PT, R2, 0x1, PT ;  /* 0x000000010200780c */ /* 0x000fc80003f05270 */
[----:B---3--:R-:W-:-:S04]  /*2590*/  SHF.R.U32.HI R6, RZ, R6, R3 ;  /* 0x00000006ff067219 */ /* 0x008fc80000011603 */
[----:B------:R-:W-:Y:S02]  /*25a0*/  SEL R3, R11, R6, !P0 ;  /* 0x000000060b037207 */ /* 0x000fe40004000000 */
[----:B----4-:R-:W-:-:S04]  /*25b0*/  ISETP.NE.AND P1, PT, R16, 0x1, PT ;  /* 0x000000011000780c */ /* 0x010fc80003f25270 */
[----:B------:R-:W-:-:S05]  /*25c0*/  SEL R4, R13, R4, !P1 ;  /* 0x000000040d047207 */ /* 0x000fca0004800000 */
[----:B------:R-:W-:Y:S02]  /*25d0*/  IMAD.IADD R5, R3, 0x1, -R4 ;  /* 0x0000000103057824 */ /* 0x000fe400078e0a04 */
[----:B------:R-:W-:Y:S02]  /*25e0*/  IMAD.IADD R3, R4, 0x1, -R3 ;  /* 0x0000000104037824 */ /* 0x000fe400078e0a03 */
[----:B------:R-:W-:Y:S02]  /*25f0*/  IMAD R13, R5, R16, R13 ;  /* 0x00000010050d7224 */ /* 0x000fe400078e020d */
[----:B------:R-:W-:-:S07]  /*2600*/  IMAD R11, R3, R2, R11 ;  /* 0x00000002030b7224 */ /* 0x000fce00078e020b */
.L_x_35:
[----:B------:R-:W-:Y:S01]  /*2610*/  VIADD R14, R14, 0x1 ;  /* 0x000000010e0e7836 */ /* 0x000fe20000000000 */
[----:B------:R-:W-:Y:S01]  /*2620*/  PLOP3.LUT P1, PT, PT, PT, PT, 0x80, 0x8 ;  /* 0x000000000008781c */ /* 0x000fe20003f2f070 */
[----:B------:R-:W-:Y:S02]  /*2630*/  IMAD.IADD R21, R13, 0x1, R96 ;  /* 0x000000010d157824 */ /* 0x000fe400078e0260 */
[----:B------:R-:W-:Y:S01]  /*2640*/  IMAD.IADD R20, R11, 0x1, R94 ;  /* 0x000000010b147824 */ /* 0x000fe200078e025e */
[----:B------:R-:W-:-:S04]  /*2650*/  ISETP.NE.AND P0, PT, R14, 0x2, PT ;  /* 0x000000020e00780c */ /* 0x000fc80003f05270 */
[----:B------:R-:W-:Y:S02]  /*2660*/  SEL R3, RZ, 0x1, P0 ;  /* 0x00000001ff037807 */ /* 0x000fe40000000000 */
[----:B------:R-:W-:Y:S02]  /*2670*/  SEL R14, R14, RZ, P0 ;  /* 0x000000ff0e0e7207 */ /* 0x000fe40000000000 */
[----:B------:R-:W-:Y:S01]  /*2680*/  LOP3.LUT R12, R12, R3, RZ, 0x3c, !PT ;  /* 0x000000030c0c7212 */ /* 0x000fe200078e3cff */
[----:B------:R-:W-:Y:S06]  /*2690*/  @P2 BRA `(.L_x_36) ;  /* 0xfffffff000982947 */ /* 0x000fec000383ffff */
[----:B------:R-:W-:Y:S01]  /*26a0*/  UIADD3 UR4, UPT, UPT, UR4, 0x110, URZ ;  /* 0x0000011004047890 */ /* 0x000fe2000fffe0ff */
[----:B------:R-:W-:-:S03]  /*26b0*/  SHF.L.U32 R3, R15, 0x1f, RZ ;  /* 0x0000001f0f037819 */ /* 0x000fc600000006ff */
[----:B------:R-:W-:-:S09]  /*26c0*/  ULEA UR5, UR6, UR4, 0x3 ;  /* 0x0000000406057291 */ /* 0x000fd2000f8e18ff */
[----:B------:R-:W1:Y:S02]  /*26d0*/  SYNCS.PHASECHK.TRANS64.TRYWAIT P0, [UR5], R3 ;  /* 0x00000003ff0075a7 */ /* 0x000e640008001105 */
[----:B-1----:R-:W-:Y:S05]  /*26e0*/  @!P0 BRA `(.L_x_37) ;  /* 0x0000005c00e48947 */ /* 0x002fea0003800000 */
.L_x_141:
[----:B------:R-:W-:-:S04]  /*26f0*/  UIADD3 UR6, UPT, UPT, UR6, 0x1, URZ ;  /* 0x0000000106067890 */ /* 0x000fc8000fffe0ff */
[----:B------:R-:W-:-:S04]  /*2700*/  UISETP.NE.AND UP0, UPT, UR6, 0x22, UPT ;  /* 0x000000220600788c */ /* 0x000fc8000bf05270 */
[----:B------:R-:W-:Y:S02]  /*2710*/  USEL UR7, URZ, 0x1, UP0 ;  /* 0x00000001ff077887 */ /* 0x000fe40008000000 */
[----:B------:R-:W-:-:S04]  /*2720*/  USEL UR6, UR6, URZ, UP0 ;  /* 0x000000ff06067287 */ /* 0x000fc80008000000 */
[----:B------:R-:W-:Y:S01]  /*2730*/  ULEA UR5, UR6, UR4, 0x3 ;  /* 0x0000000406057291 */ /* 0x000fe2000f8e18ff */
[----:B------:R-:W-:-:S04]  /*2740*/  LOP3.LUT R2, R15, UR7, RZ, 0x3c, !PT ;  /* 0x000000070f027c12 */ /* 0x000fc8000f8e3cff */
[----:B-1----:R-:W-:-:S04]  /*2750*/  SHF.L.U32 R3, R2, 0x1f, RZ ;  /* 0x0000001f02037819 */ /* 0x002fc800000006ff */
[----:B------:R-:W1:Y:S02]  /*2760*/  SYNCS.PHASECHK.TRANS64.TRYWAIT P0, [UR5], R3 ;  /* 0x00000003ff0075a7 */ /* 0x000e640008001105 */
[----:B-1----:R-:W-:Y:S05]  /*2770*/  @!P0 BRA `(.L_x_38) ;  /* 0x0000005c00d88947 */ /* 0x002fea0003800000 */
.L_x_143:
        /* <DEDUP_REMOVED lines=9> */
.L_x_145:
        /* <DEDUP_REMOVED lines=9> */
.L_x_147:
        /* <DEDUP_REMOVED lines=9> */
.L_x_149:
        /* <DEDUP_REMOVED lines=9> */
.L_x_151:
        /* <DEDUP_REMOVED lines=9> */
.L_x_153:
        /* <DEDUP_REMOVED lines=9> */
.L_x_155:
        /* <DEDUP_REMOVED lines=9> */
.L_x_157:
        /* <DEDUP_REMOVED lines=9> */
.L_x_159:
        /* <DEDUP_REMOVED lines=9> */
.L_x_161:
        /* <DEDUP_REMOVED lines=9> */
.L_x_163:
        /* <DEDUP_REMOVED lines=9> */
.L_x_165:
        /* <DEDUP_REMOVED lines=9> */
.L_x_167:
        /* <DEDUP_REMOVED lines=9> */
.L_x_169:
        /* <DEDUP_REMOVED lines=9> */
.L_x_171:
        /* <DEDUP_REMOVED lines=9> */
.L_x_173:
        /* <DEDUP_REMOVED lines=9> */
.L_x_175:
        /* <DEDUP_REMOVED lines=9> */
.L_x_177:
        /* <DEDUP_REMOVED lines=9> */
.L_x_179:
        /* <DEDUP_REMOVED lines=9> */
.L_x_181:
        /* <DEDUP_REMOVED lines=9> */
.L_x_183:
        /* <DEDUP_REMOVED lines=9> */
.L_x_185:
        /* <DEDUP_REMOVED lines=9> */
.L_x_187:
        /* <DEDUP_REMOVED lines=9> */
.L_x_189:
        /* <DEDUP_REMOVED lines=9> */
.L_x_191:
        /* <DEDUP_REMOVED lines=9> */
.L_x_193:
        /* <DEDUP_REMOVED lines=9> */
.L_x_195:
        /* <DEDUP_REMOVED lines=9> */
.L_x_197:
        /* <DEDUP_REMOVED lines=9> */
.L_x_199:
        /* <DEDUP_REMOVED lines=9> */
.L_x_201:
        /* <DEDUP_REMOVED lines=9> */
.L_x_203:
        /* <DEDUP_REMOVED lines=9> */
.L_x_205:
[----:B------:R-:W-:-:S04]  /*38f0*/  UIADD3 UR6, UPT, UPT, UR6, 0x1, URZ ;  /* 0x0000000106067890 */ /* 0x000fc8000fffe0ff */
[----:B------:R-:W-:-:S04]  /*3900*/  UISETP.NE.AND UP0, UPT, UR6, 0x22, UPT ;  /* 0x000000220600788c */ /* 0x000fc8000bf05270 */
[----:B------:R-:W-:Y:S02]  /*3910*/  USEL UR5, URZ, 0x1, UP0 ;  /* 0x00000001ff057887 */ /* 0x000fe40008000000 */
[----:B------:R-:W-:-:S04]  /*3920*/  USEL UR6, UR6, URZ, UP0 ;  /* 0x000000ff06067287 */ /* 0x000fc80008000000 */
[----:B------:R-:W-:Y:S01]  /*3930*/  ULEA UR6, UR6, UR4, 0x3 ;  /* 0x0000000406067291 */ /* 0x000fe2000f8e18ff */
[----:B-1----:R-:W-:-:S04]  /*3940*/  LOP3.LUT R3, R2, UR5, RZ, 0x3c, !PT ;  /* 0x0000000502037c12 */ /* 0x002fc8000f8e3cff */
[----:B------:R-:W-:Y:S01]  /*3950*/  SHF.L.U32 R3, R3, 0x1f, RZ ;  /* 0x0000001f03037819 */ /* 0x000fe200000006ff */
[----:B----4-:R-:W-:-:S07]  /*3960*/  IMAD.U32 R0, RZ, RZ, UR6 ;  /* 0x00000006ff007e24 */ /* 0x010fce000f8e00ff */
.L_x_70:
[----:B-1----:R1:W2:Y:S02]  /*3970*/  SYNCS.PHASECHK.TRANS64.TRYWAIT P0, [R0+URZ], R3 ;  /* 0x00000003000075a7 */ /* 0x0022a400080011ff */
[----:B--2---:R-:W-:Y:S05]  /*3980*/  @!P0 NANOSLEEP.SYNCS 0x989680 ;  /* 0x009896800000895d */ /* 0x004fea0003900000 */
[----:B------:R-:W2:Y:S02]  /*3990*/  @!P0 SYNCS.PHASECHK.TRANS64 P0, [R0+URZ], R3 ;  /* 0x00000003000085a7 */ /* 0x000ea400080010ff */
[----:B--2---:R-:W-:Y:S05]  /*39a0*/  @P0 EXIT ;  /* 0x000000000000094d */ /* 0x004fea0003800000 */
[----:B------:R-:W-:Y:S05]  /*39b0*/  BRA `(.L_x_70) ;  /* 0xfffffffc00ec7947 */ /* 0x000fea000383ffff */
.L_x_18:
[----:B------:R-:W-:-:S04]  /*39c0*/  UISETP.NE.AND UP1, UPT, UR37, URZ, UPT ;  /* 0x000000ff2500728c */ /* 0x000fc8000bf25270 */
[----:B------:R-:W-:-:S09]  /*39d0*/  UISETP.NE.OR UP1, UPT, UR8, 0x1, UP1 ;  /* 0x000000010800788c */ /* 0x000fd20008f25670 */
[----:B------:R-:W-:Y:S05]  /*39e0*/  BRA.U UP1, `(.L_x_71) ;  /* 0x0000000501487547 */ /* 0x000fea000b800000 */
[----:B------:R-:W-:Y:S01]  /*39f0*/  ISETP.NE.AND P2, PT, R2, RZ, PT ;  /* 0x000000ff0200720c */ /* 0x000fe20003f45270 */
[----:B------:R-:W-:Y:S01]  /*3a00*/  IMAD.MOV.U32 R12, RZ, RZ, 0x1 ;  /* 0x00000001ff0c7424 */ /* 0x000fe200078e00ff */
[----:B------:R-:W-:Y:S02]  /*3a10*/  CS2R R10, SRZ ;  /* 0x00000000000a7805 */ /* 0x000fe4000001ff00 */
[----:B------:R-:W-:Y:S01]  /*3a20*/  CS2R R8, SRZ ;  /* 0x0000000000087805 */ /* 0x000fe2000001ff00 */
[----:B------:R-:W-:Y:S01]  /*3a30*/  UMOV UR4, 0x400 ;  /* 0x0000040000047882 */ /* 0x000fe20000000000 */
[----:B------:R-:W-:Y:S01]  /*3a40*/  UMOV UR6, URZ ;  /* 0x000000ff00067c82 */ /* 0x000fe20008000000 */
[----:B------:R-:W-:-:S12]  /*3a50*/  ULEA UR37, UR37, UR4, 0x18 ;  /* 0x0000000425257291 */ /* 0x000fd8000f8ec0ff */
.L_x_75:
[----:B------:R-:W-:Y:S02]  /*3a60*/  LEA R0, R8, UR37, 0x3 ;  /* 0x0000002508007c11 */ /* 0x000fe4000f8e18ff */
[----:B------:R-:W-:-:S03]  /*3a70*/  SHF.L.U32 R5, R9, 0x1f, RZ ;  /* 0x0000001f09057819 */ /* 0x000fc600000006ff */
[----:B------:R-:W-:Y:S01]  /*3a80*/  VIADD R4, R0, 0x2c0 ;  /* 0x000002c000047836 */ /* 0x000fe20000000000 */
[----:B------:R-:W1:Y:S02]  /*3a90*/  SYNCS.PHASECHK.TRANS64.TRYWAIT P0, [R0+URZ+0x2b0], R5 ;  /* 0x0002b005000075a7 */ /* 0x000e6400080011ff */
[----:B-1----:R-:W-:Y:S05]  /*3aa0*/  @!P0 BRA `(.L_x_72) ;  /* 0x00000058000c8947 */ /* 0x002fea0003800000 */
.L_x_206:
[----:B------:R-:W-:Y:S01]  /*3ab0*/  ULEA UR5, UR6, UR37, 0x3 ;  /* 0x0000002506057291 */ /* 0x000fe2000f8e18ff */
[----:B------:R-:W-:Y:S02]  /*3ac0*/  PRMT R4, RZ, 0x654, R4 ;  /* 0x00000654ff047816 */ /* 0x000fe40000000004 */
[----:B-1----:R-:W-:Y:S01]  /*3ad0*/  SHF.L.U32 R5, R12, 0x1f, RZ ;  /* 0x0000001f0c057819 */ /* 0x002fe200000006ff */
[----:B------:R-:W-:Y:S01]  /*3ae0*/  UIADD3 UR4, UPT, UPT, UR5, 0x250, URZ ;  /* 0x0000025005047890 */ /* 0x000fe2000fffe0ff */
[----:B------:R1:W-:Y:S05]  /*3af0*/  SYNCS.ARRIVE.TRANS64.RED.A1T0 RZ, [R4+URZ], RZ ;  /* 0x000000ff04ff79a7 */ /* 0x0003ea00081004ff */
[----:B------:R-:W-:Y:S01]  /*3b00*/  IMAD.U32 R7, RZ, RZ, UR4 ;  /* 0x00000004ff077e24 */ /* 0x000fe2000f8e00ff */
[----:B------:R-:W2:Y:S04]  /*3b10*/  SYNCS.PHASECHK.TRANS64.TRYWAIT P0, [UR5+0x260], R5 ;  /* 0x00026005ff0075a7 */ /* 0x000ea80008001105 */
[----:B------:R-:W-:Y:S01]  /*3b20*/  PRMT R6, R2, 0x654, R7 ;  /* 0x0000065402067816 */ /* 0x000fe20000000007 */
[----:B-1----:R-:W-:Y:S01]  /*3b30*/  @!P2 IMAD.MOV.U32 R4, RZ, RZ, 0x10 ;  /* 0x00000010ff04a424 */ /* 0x002fe200078e00ff */
[----:B--2---:R-:W-:Y:S06]  /*3b40*/  @!P0 BRA `(.L_x_73) ;  /* 0x0000005400f88947 */ /* 0x004fec0003800000 */
.L_x_208:
[----:B------:R-:W-:Y:S01]  /*3b50*/  ULEA UR4, UR6, UR37, 0x4 ;  /* 0x0000002506047291 */ /* 0x000fe2000f8e20ff */
[----:B------:R-:W-:Y:S01]  /*3b60*/  SEL R3, R6, R3, !P2 ;  /* 0x0000000306037207 */ /* 0x000fe20005000000 */
[----:B------:R-:W-:Y:S01]  /*3b70*/  UIADD3 UR5, UPT, UPT, UR5, 0x250, URZ ;  /* 0x0000025005057890 */ /* 0x000fe2000fffe0ff */
[----:B-1----:R-:W-:Y:S01]  /*3b80*/  LEA R0, R11, UR37, 0x3 ;  /* 0x000000250b007c11 */ /* 0x002fe2000f8e18ff */
[----:B------:R-:W-:Y:S01]  /*3b90*/  UIADD3 UR4, UPT, UPT, UR4, 0x2e0, URZ ;  /* 0x000002e004047890 */ /* 0x000fe2000fffe0ff */
[----:B------:R-:W-:Y:S01]  /*3ba0*/  SHF.L.U32 R5, R10, 0x1f, RZ ;  /* 0x0000001f0a057819 */ /* 0x000fe200000006ff */
[----:B------:R1:W-:Y:S01]  /*3bb0*/  @!P2 SYNCS.ARRIVE.TRANS64.RED RZ, [R3+URZ], R4 ;  /* 0x0000000403ffa9a7 */ /* 0x0003e200080004ff */
[----:B------:R-:W-:Y:S01]  /*3bc0*/  UIADD3 UR6, UPT, UPT, UR6, 0x1, URZ ;  /* 0x0000000106067890 */ /* 0x000fe2000fffe0ff */
[----:B------:R-:W-:-:S03]  /*3bd0*/  VIADD R8, R8, 0x1 ;  /* 0x0000000108087836 */ /* 0x000fc60000000000 */
[----:B------:R-:W-:Y:S02]  /*3be0*/  UISETP.NE.AND UP0, UPT, UR6, 0x2, UPT ;  /* 0x000000020600788c */ /* 0x000fe4000bf05270 */
[----:B------:R-:W-:Y:S06]  /*3bf0*/  UGETNEXTWORKID.BROADCAST [UR4], [UR5] ;  /* 0x00000000040073ca */ /* 0x000fec0008000100 */
[----:B------:R-:W-:Y:S01]  /*3c00*/  USEL UR4, URZ, 0x1, UP0 ;  /* 0x00000001ff047887 */ /* 0x000fe20008000000 */
[----:B------:R-:W-:Y:S01]  /*3c10*/  ISETP.NE.AND P0, PT, R8, 0x2, PT ;  /* 0x000000020800780c */ /* 0x000fe20003f05270 */
[----:B------:R-:W-:Y:S01]  /*3c20*/  USEL UR6, UR6, URZ, UP0 ;  /* 0x000000ff06067287 */ /* 0x000fe20008000000 */
[----:B------:R-:W2:Y:S03]  /*3c30*/  SYNCS.PHASECHK.TRANS64.TRYWAIT P1, [R0+URZ+0x250], R5 ;  /* 0x00025005000075a7 */ /* 0x000ea600080211ff */
[----:B------:R-:W-:Y:S01]  /*3c40*/  LOP3.LUT R12, R12, UR4, RZ, 0x3c, !PT ;  /* 0x000000040c0c7c12 */ /* 0x000fe2000f8e3cff */
[----:B-12---:R-:W-:Y:S07]  /*3c50*/  @!P1 BRA `(.L_x_74) ;  /* 0x0000005400cc9947 */ /* 0x006fee0003800000 */
.L_x_209:
[C---:B------:R-:W-:Y:S01]  /*3c60*/  LEA R4, R11.reuse, UR37, 0x4 ;  /* 0x000000250b047c11 */ /* 0x040fe2000f8e20ff */
[----:B-1----:R-:W-:Y:S01]  /*3c70*/  VIADD R0, R0, 0x260 ;  /* 0x0000026000007836 */ /* 0x002fe20000000000 */
[----:B------:R-:W-:Y:S01]  /*3c80*/  SEL R8, R8, RZ, P0 ;  /* 0x000000ff08087207 */ /* 0x000fe20000000000 */
[----:B------:R-:W-:-:S03]  /*3c90*/  VIADD R11, R11, 0x1 ;  /* 0x000000010b0b7836 */ /* 0x000fc60000000000 */
[----:B------:R-:W1:Y:S01]  /*3ca0*/  LDS.128 R4, [R4+0x2e0] ;  /* 0x0002e00004047984 */ /* 0x000e620000000c00 */
[----:B------:R-:W-:Y:S02]  /*3cb0*/  PRMT R0, RZ, 0x654, R0 ;  /* 0x00000654ff007816 */ /* 0x000fe40000000000 */
[C---:B------:R-:W-:Y:S01]  /*3cc0*/  ISETP.NE.AND P1, PT, R11.reuse, 0x2, PT ;  /* 0x000000020b00780c */ /* 0x040fe20003f25270 */
[----:B------:R-:W-:Y:S01]  /*3cd0*/  @!PT LDS RZ, [RZ] ;  /* 0x00000000fffff984 */ /* 0x000fe20000000800 */
[----:B------:R-:W-:Y:S01]  /*3ce0*/  @!PT LDS RZ, [RZ] ;  /* 0x00000000fffff984 */ /* 0x000fe20000000800 */
[----:B------:R-:W-:Y:S01]  /*3cf0*/  @!PT LDS RZ, [RZ] ;  /* 0x00000000fffff984 */ /* 0x000fe20000000800 */
[----:B------:R-:W-:Y:S01]  /*3d00*/  @!PT LDS RZ, [RZ] ;  /* 0x00000000fffff984 */ /* 0x000fe20000000800 */
[----:B------:R2:W-:Y:S06]  /*3d10*/  MEMBAR.ALL.CTA ;  /* 0x0000000000007992 */ /* 0x0005ec0000008000 */
[----:B--2---:R-:W2:Y:S01]  /*3d20*/  FENCE.VIEW.ASYNC.S ;  /* 0x00000000000073c6 */ /* 0x004ea20000000000 */
[----:B------:R-:W-:Y:S01]  /*3d30*/  SEL R11, R11, RZ, P1 ;  /* 0x000000ff0b0b7207 */ /* 0x000fe20000800000 */
[----:B--2---:R2:W-:Y:S01]  /*3d40*/  SYNCS.ARRIVE.TRANS64.RED.A1T0 RZ, [R0+URZ], RZ ;  /* 0x000000ff00ff79a7 */ /* 0x0045e200081004ff */
[----:B-1----:R-:W-:-:S02]  /*3d50*/  LOP3.LUT P3, RZ, R6, 0x1, RZ, 0xc0, !PT ;  /* 0x0000000106ff7812 */ /* 0x002fc4000786c0ff */
[----:B------:R-:W-:-:S04]  /*3d60*/  SEL R5, RZ, 0x1, P1 ;  /* 0x00000001ff057807 */ /* 0x000fc80000800000 */
[----:B------:R-:W-:Y:S02]  /*3d70*/  LOP3.LUT R10, R10, R5, RZ, 0x3c, !PT ;  /* 0x000000050a0a7212 */ /* 0x000fe400078e3cff */
[----:B--2---:R-:W-:-:S04]  /*3d80*/  SEL R0, RZ, 0x1, P0 ;  /* 0x00000001ff007807 */ /* 0x004fc80000000000 */
[----:B------:R-:W-:Y:S01]  /*3d90*/  LOP3.LUT R9, R9, R0, RZ, 0x3c, !PT ;  /* 0x0000000009097212 */ /* 0x000fe200078e3cff */
[----:B------:R-:W-:Y:S06]  /*3da0*/  @P3 BRA `(.L_x_75) ;  /* 0xfffffffc002c3947 */ /* 0x000fec000383ffff */
[----:B------:R-:W-:Y:S01]  /*3db0*/  ULEA UR5, UR6, UR37, 0x3 ;  /* 0x0000002506057291 */ /* 0x000fe2000f8e18ff */
[----:B------:R-:W-:-:S08]  /*3dc0*/  SHF.L.U32 R3, R12, 0x1f, RZ ;  /* 0x0000001f0c037819 */ /* 0x000fd000000006ff */
[----:B------:R-:W1:Y:S02]  /*3dd0*/  SYNCS.PHASECHK.TRANS64 P0, [UR5+0x260], R3 ;  /* 0x00026003ff0075a7 */ /* 0x000e640008001005 */
[----:B-1----:R-:W-:Y:S05]  /*3de0*/  @P0 BRA `(.L_x_76) ;  /* 0x0000000000080947 */ /* 0x002fea0003800000 */
[----:B------:R-:W1:Y:S02]  /*3df0*/  SYNCS.PHASECHK.TRANS64.TRYWAIT P0, [UR5+0x260], R3 ;  /* 0x00026003ff0075a7 */ /* 0x000e640008001105 */
[----:B-1----:R-:W-:Y:S05]  /*3e00*/  @!P0 BRA `(.L_x_77) ;  /* 0x0000005400748947 */ /* 0x002fea0003800000 */
.L_x_76:
[----:B------:R-:W-:-:S04]  /*3e10*/  UIADD3 UR4, UPT, UPT, UR6, 0x1, URZ ;  /* 0x0000000106047890 */ /* 0x000fc8000fffe0ff */
[----:B------:R-:W-:-:S04]  /*3e20*/  UISETP.NE.AND UP0, UPT, UR4, 0x2, UPT ;  /* 0x000000020400788c */ /* 0x000fc8000bf05270 */
[----:B------:R-:W-:Y:S02]  /*3e30*/  USEL UR7, URZ, 0x1, UP0 ;  /* 0x00000001ff077887 */ /* 0x000fe40008000000 */
[----:B------:R-:W-:-:S04]  /*3e40*/  USEL UR4, UR4, URZ, UP0 ;  /* 0x000000ff04047287 */ /* 0x000fc80008000000 */
[----:B------:R-:W-:Y:S01]  /*3e50*/  ULEA UR4, UR4, UR37, 0x3 ;  /* 0x0000002504047291 */ /* 0x000fe2000f8e18ff */
[----:B-1----:R-:W-:-:S04]  /*3e60*/  LOP3.LUT R3, R12, UR7, RZ, 0x3c, !PT ;  /* 0x000000070c037c12 */ /* 0x002fc8000f8e3cff */
[----:B------:R-:W-:-:S04]  /*3e70*/  SHF.L.U32 R0, R3, 0x1f, RZ ;  /* 0x0000001f03007819 */ /* 0x000fc800000006ff */
[----:B------:R-:W1:Y:S02]  /*3e80*/  SYNCS.PHASECHK.TRANS64 P0, [UR4+0x260], R0 ;  /* 0x00026000ff0075a7 */ /* 0x000e640008001004 */
[----:B-1----:R-:W-:Y:S05]  /*3e90*/  @P0 EXIT ;  /* 0x000000000000094d */ /* 0x002fea0003800000 */
[----:B------:R-:W-:Y:S02]  /*3ea0*/  SHF.L.U32 R3, R3, 0x1f, RZ ;  /* 0x0000001f03037819 */ /* 0x000fe400000006ff */
[----:B------:R-:W-:-:S07]  /*3eb0*/  MOV R0, UR4 ;  /* 0x0000000400007c02 */ /* 0x000fce0008000f00 */
.L_x_78:
[----:B-1----:R1:W2:Y:S02]  /*3ec0*/  SYNCS.PHASECHK.TRANS64.TRYWAIT P0, [R0+URZ+0x260], R3 ;  /* 0x00026003000075a7 */ /* 0x0022a400080011ff */
[----:B--2---:R-:W-:Y:S05]  /*3ed0*/  @!P0 NANOSLEEP.SYNCS 0x989680 ;  /* 0x009896800000895d */ /* 0x004fea0003900000 */
[----:B------:R-:W2:Y:S02]  /*3ee0*/  @!P0 SYNCS.PHASECHK.TRANS64 P0, [R0+URZ+0x260], R3 ;  /* 0x00026003000085a7 */ /* 0x000ea400080010ff */
[----:B--2---:R-:W-:Y:S05]  /*3ef0*/  @P0 EXIT ;  /* 0x000000000000094d */ /* 0x004fea0003800000 */
[----:B------:R-:W-:Y:S05]  /*3f00*/  BRA `(.L_x_78) ;  /* 0xfffffffc00ec7947 */ /* 0x000fea000383ffff */
.L_x_71:
[----:B------:R-:W-:-:S09]  /*3f10*/  UISETP.NE.AND UP1, UPT, UR8, URZ, UPT ;  /* 0x000000ff0800728c */ /* 0x000fd2000bf25270 */
[----:B------:R-:W-:Y:S05]  /*3f20*/  BRA.U UP1, `(.L_x_79) ;  /* 0x0000000d01787547 */ /* 0x000fea000b800000 */
[----:B------:R-:W-:Y:S01]  /*3f30*/  UMOV UR4, 0x40 ;  /* 0x0000004000047882 */ /* 0x000fe20000000000 */
[----:B------:R-:W-:Y:S01]  /*3f40*/  NOP ;  /* 0x0000000000007918 */ /* 0x000fe20000000000 */
[----:B------:R-:W-:Y:S01]  /*3f50*/  ULEA UR4, UR37, UR4, 0x18 ;  /* 0x0000000425047291 */ /* 0x000fe2000f8ec0ff */
[----:B------:R-:W-:Y:S02]  /*3f60*/  UMOV UR5, 0x400 ;  /* 0x0000040000057882 */ /* 0x000fe40000000000 */
[----:B------:R-:W-:-:S06]  /*3f70*/  ULEA UR37, UR37, UR5, 0x18 ;  /* 0x0000000525257291 */ /* 0x000fcc000f8ec0ff */
[----:B------:R-:W1:Y:S02]  /*3f80*/  LDS.U8 R0, [UR4+0x1c] ;  /* 0x00001c04ff007984 */ /* 0x000e640008000000 */
[----:B-1----:R-:W-:-:S13]  /*3f90*/  ISETP.NE.AND P0, PT, R0, RZ, PT ;  /* 0x000000ff0000720c */ /* 0x002fda0003f05270 */
[----:B------:R-:W-:Y:S05]  /*3fa0*/  @P0 BRA `(.L_x_80) ;  /* 0x0000000000580947 */ /* 0x000fea0003800000 */
[----:B------:R-:W-:-:S13]  /*3fb0*/  ELECT P0, URZ, PT ;  /* 0x0000000000ff782f */ /* 0x000fda0003800000 */
[----:B------:R-:W-:Y:S05]  /*3fc0*/  @!P0 BRA `(.L_x_81) ;  /* 0x0000000000608947 */ /* 0x000fea0003800000 */
[----:B------:R-:W-:Y:S01]  /*3fd0*/  UMOV UR5, 0x10 ;  /* 0x0000001000057882 */ /* 0x000fe20000000000 */
[----:B------:R-:W-:Y:S01]  /*3fe0*/  HFMA2 R0, -RZ, RZ, 0, 5.9604644775390625e-08 ;  /* 0x00000001ff007431 */ /* 0x000fe200000001ff */
[----:B------:R-:W-:-:S03]  /*3ff0*/  MOV R2, 0xffff ;  /* 0x0000ffff00027802 */ /* 0x000fc60000000f00 */
[----:B------:R-:W-:Y:S04]  /*4000*/  DEPBAR.LE SB1, 0x36 ;  /* 0x00009d800000791a */ /* 0x000fe80000000000 */
[----:B------:R-:W1:Y:S02]  /*4010*/  UTCATOMSWS.FIND_AND_SET.ALIGN UP0, UR5, UR5 ;  /* 0x00000005000575e3 */ /* 0x000e640008000800 */
[----:B-1----:R-:W-:Y:S01]  /*4020*/  MOV R3, UR5 ;  /* 0x0000000500037c02 */ /* 0x002fe20008000f00 */
[----:B------:R-:W-:Y:S06]  /*4030*/  BRA.U UP0, `(.L_x_82) ;  /* 0x0000000100187547 */ /* 0x000fec000b800000 */
.L_x_83:
[----:B------:R-:W-:Y:S05]  /*4040*/  NANOSLEEP 0x64 ;  /* 0x000000640000795d */ /* 0x000fea0003800000 */
[----:B------:R-:W-:-:S05]  /*4050*/  UMOV UR5, 0x10 ;  /* 0x0000001000057882 */ /* 0x000fca0000000000 */
[----:B------:R-:W-:Y:S04]  /*4060*/  DEPBAR.LE SB1, 0x36 ;  /* 0x00009d800000791a */ /* 0x000fe80000000000 */
[----:B------:R-:W1:Y:S02]  /*4070*/  UTCATOMSWS.FIND_AND_SET.ALIGN UP0, UR5, UR5 ;  /* 0x00000005000575e3 */ /* 0x000e640008000800 */
[----:B-1----:R-:W-:Y:S01]  /*4080*/  MOV R3, UR5 ;  /* 0x0000000500037c02 */ /* 0x002fe20008000f00 */
[----:B------:R-:W-:Y:S05]  /*4090*/  BRA.U !UP0, `(.L_x_83) ;  /* 0xfffffffd08e87547 */ /* 0x000fea000b83ffff */
.L_x_82:
[-C--:B------:R-:W-:Y:S02]  /*40a0*/  SHF.L.U32 R2, R2, R3.reuse, RZ ;  /* 0x0000000302027219 */ /* 0x080fe400000006ff */
[----:B------:R-:W-:Y:S01]  /*40b0*/  SHF.L.U32 R0, R0, R3, RZ ;  /* 0x0000000300007219 */ /* 0x000fe200000006ff */
[----:B------:R-:W-:Y:S02]  /*40c0*/  IMAD.SHL.U32 R3, R3, 0x20, RZ ;  /* 0x0000002003037824 */ /* 0x000fe400078e00ff */
[----:B------:R1:W-:Y:S04]  /*40d0*/  ATOMS.OR RZ, [UR4+0x14], R2 ;  /* 0x00001402ffff798c */ /* 0x0003e8000b000004 */
[----:B------:R1:W-:Y:S04]  /*40e0*/  ATOMS.OR RZ, [UR4+0x18], R0 ;  /* 0x00001800ffff798c */ /* 0x0003e8000b000004 */
[----:B------:R1:W-:Y:S01]  /*40f0*/  STS [UR37+0x300], R3 ;  /* 0x00030003ff007988 */ /* 0x0003e20008000825 */
[----:B------:R-:W-:Y:S05]  /*4100*/  BRA `(.L_x_81) ;  /* 0x0000000000107947 */ /* 0x000fea0003800000 */
.L_x_80:
[----:B------:R-:W-:Y:S02]  /*4110*/  MOV R0, 0xffffffff ;  /* 0xffffffff00007802 */ /* 0x000fe40000000f00 */
[----:B------:R-:W-:-:S03]  /*4120*/  MOV R2, 0x4150 ;  /* 0x0000415000027802 */ /* 0x000fc60000000f00 */
[----:B------:R1:W-:Y:S04]  /*4130*/  STS [UR37+0x300], R0 ;  /* 0x00030000ff007988 */ /* 0x0003e80008000825 */
[----:B-1-3-5:R-:W-:Y:S05]  /*4140*/  CALL.REL.NOINC `($__internal_1_$__cuda_sm10x_tcgen05_guardrail_trap_phase_invalid_during_alloc) ;  /* 0x0000005800307944 */ /* 0x02afea0003c00000 */
.L_x_81:
[----:B------:R-:W-:Y:S05]  /*4150*/  WARPSYNC.ALL ;  /* 0x0000000000007948 */ /* 0x000fea0003800000 */
[----:B------:R-:W2:Y:S01]  /*4160*/  S2UR UR6, SR_CgaCtaId ;  /* 0x00000000000679c3 */ /* 0x000ea20000008800 */
[----:B------:R-:W-:Y:S01]  /*4170*/  UMOV UR4, 0x400 ;  /* 0x0000040000047882 */ /* 0x000fe20000000000 */
[----:B------:R-:W-:-:S06]  /*4180*/  NOP ;  /* 0x0000000000007918 */ /* 0x000fcc0000000000 */
[----:B------:R-:W-:Y:S06]  /*4190*/  BAR.ARV 0x6, 0xa0 ;  /* 0x0182800000007b1d */ /* 0x000fec0000002000 */
[----:B------:R-:W4:Y:S01]  /*41a0*/  LDCU UR7, c[0x0][0x38c] ;  /* 0x00007180ff0777ac */ /* 0x000f220008000800 */
[----:B------:R-:W-:Y:S01]  /*41b0*/  IMAD.MOV.U32 R11, RZ, RZ, 0x1 ;  /* 0x00000001ff0b7424 */ /* 0x000fe200078e00ff */
[----:B------:R-:W-:Y:S01]  /*41c0*/  CS2R R8, SRZ ;  /* 0x0000000000087805 */ /* 0x000fe2000001ff00 */
[----:B------:R-:W-:Y:S01]  /*41d0*/  IMAD.MOV.U32 R10, RZ, RZ, RZ ;  /* 0x000000ffff0a7224 */ /* 0x000fe200078e00ff */
[----:B------:R-:W-:Y:S01]  /*41e0*/  UMOV UR17, URZ ;  /* 0x000000ff00117c82 */ /* 0x000fe20008000000 */
[----:B------:R-:W-:Y:S01]  /*41f0*/  UMOV UR16, URZ ;  /* 0x000000ff00107c82 */ /* 0x000fe20008000000 */
[----:B------:R-:W-:Y:S01]  /*4200*/  UMOV UR20, 0x0 ;  /* 0x0000000000147882 */ /* 0x000fe20000000000 */
[----:B------:R-:W-:Y:S01]  /*4210*/  UMOV UR21, 0x4210010 ;  /* 0x0421001000157882 */ /* 0x000fe20000000000 */
[----:B--2---:R-:W-:Y:S01]  /*4220*/  ULEA UR6, UR6, UR4, 0x18 ;  /* 0x0000000406067291 */ /* 0x004fe2000f8ec0ff */
[----:B------:R-:W2:Y:S03]  /*4230*/  LDCU UR4, c[0x0][0x38c] ;  /* 0x00007180ff0477ac */ /* 0x000ea60008000800 */
[----:B------:R-:W-:-:S02]  /*4240*/  UIADD3 UR11, UPT, UPT, UR6, 0x4600, URZ ;  /* 0x00004600060b7890 */ /* 0x000fc4000fffe0ff */
[----:B----4-:R-:W-:-:S03]  /*4250*/  UIADD3 UR7, UPT, UPT, UR7, 0x1f, URZ ;  /* 0x0000001f07077890 */ /* 0x010fc6000fffe0ff */
[----:B-1----:R-:W1:Y:S01]  /*4260*/  LDS R0, [UR6+0x300] ;  /* 0x00030006ff007984 */ /* 0x002e620008000800 */
[----:B------:R-:W-:Y:S02]  /*4270*/  UIADD3 UR18, UPT, UPT, UR6, 0x15600, URZ ;  /* 0x0001560006127890 */ /* 0x000fe4000fffe0ff */
[----:B------:R-:W-:Y:S02]  /*4280*/  USHF.R.S32.HI UR5, URZ, 0x1f, UR7 ;  /* 0x0000001fff057899 */ /* 0x000fe40008011407 */
[----:B------:R-:W-:Y:S02]  /*4290*/  USHF.R.U32.HI UR11, URZ, 0x4, UR11 ;  /* 0x00000004ff0b7899 */ /* 0x000fe4000801160b */
[----:B------:R-:W-:Y:S02]  /*42a0*/  ULEA.HI UR5, UR5, UR7, URZ, 0x5 ;  /* 0x0000000705057291 */ /* 0x000fe4000f8f28ff */
[----:B------:R-:W-:Y:S02]  /*42b0*/  USHF.R.U32.HI UR18, URZ, 0x4, UR18 ;  /* 0x00000004ff127899 */ /* 0x000fe40008011612 */
[----:B------:R-:W-:-:S02]  /*42c0*/  USHF.R.S32.HI UR5, URZ, 0x5, UR5 ;  /* 0x00000005ff057899 */ /* 0x000fc40008011405 */
[----:B------:R-:W-:Y:S02]  /*42d0*/  ULOP3.LUT UR11, UR11, 0x3fff, URZ, 0xc0, !UPT ;  /* 0x00003fff0b0b7892 */ /* 0x000fe4000f8ec0ff */
[----:B------:R-:W-:Y:S02]  /*42e0*/  UISETP.LT.AND UP0, UPT, UR5, 0x1, UPT ;  /* 0x000000010500788c */ /* 0x000fe4000bf01270 */
[----:B------:R-:W-:Y:S02]  /*42f0*/  ULOP3.LUT UR18, UR18, 0x3fff, URZ, 0xc0, !UPT ;  /* 0x00003fff12127892 */ /* 0x000fe4000f8ec0ff */
[----:B------:R-:W-:Y:S02]  /*4300*/  USEL UR10, UR5, 0x1, !UP0 ;  /* 0x00000001050a7887 */ /* 0x000fe4000c000000 */
[----:B------:R-:W-:Y:S02]  /*4310*/  ULOP3.LUT UR11, UR11, 0x10000, URZ, 0xfc, !UPT ;  /* 0x000100000b0b7892 */ /* 0x000fe4000f8efcff */
[----:B------:R-:W-:-:S02]  /*4320*/  UIADD3 UR10, UPT, UPT, -UR10, URZ, URZ ;  /* 0x000000ff0a0a7290 */ /* 0x000fc4000fffe1ff */
[----:B--2---:R-:W-:Y:S01]  /*4330*/  UISETP.GE.AND UP3, UPT, UR4, 0x1, UPT ;  /* 0x000000010400788c */ /* 0x004fe2000bf66270 */
[----:B-1----:R-:W-:-:S15]  /*4340*/  R2UR UR19, R0 ;  /* 0x00000000001372ca */ /* 0x002fde00000e0000 */
.L_x_90:
[----:B------:R-:W-:Y:S02]  /*4350*/  LEA R0, R10, UR6, 0x3 ;  /* 0x000000060a007c11 */ /* 0x000fe4000f8e18ff */
[----:B------:R-:W-:Y:S02]  /*4360*/  SHF.L.U32 R5, R9, 0x1f, RZ ;  /* 0x0000001f09057819 */ /* 0x000fe400000006ff */
[----:B------:R-:W-:Y:S01]  /*4370*/  PLOP3.LUT P0, PT, PT, PT, UP3, 0x80, 0x8 ;  /* 0x000000000008781c */ /* 0x000fe20003f0f038 */
[----:B------:R-:W-:Y:S01]  /*4380*/  VIADD R3, R0, 0x260 ;  /* 0x0000026000037836 */ /* 0x000fe20000000000 */
[----:B-1----:R-:W1:Y:S02]  /*4390*/  SYNCS.PHASECHK.TRANS64.TRYWAIT P1, [R0+URZ+0x250], R5 ;  /* 0x00025005000075a7 */ /* 0x002e6400080211ff */
[----:B-1--4-:R-:W-:Y:S09]  /*43a0*/  @!P1 BRA `(.L_x_84) ;  /* 0x0000005000249947 */ /* 0x012ff20003800000 */
.L_x_211:
[----:B------:R-:W-:Y:S01]  /*43b0*/  LEA R4, R10, UR6, 0x4 ;  /* 0x000000060a047c11 */ /* 0x000fe2000f8e20ff */
[----:B------:R-:W-:Y:S01]  /*43c0*/  @UP3 ULEA UR4, UR16, UR6, 0x3 ;  /* 0x0000000610043291 */ /* 0x000fe2000f8e18ff */
[----:B------:R-:W-:Y:S01]  /*43d0*/  PLOP3.LUT P2, PT, PT, PT, PT, 0x80, 0x8 ;  /* 0x000000000008781c */ /* 0x000fe20003f4f070 */
[----:B------:R-:W-:Y:S01]  /*43e0*/  ULEA UR9, UR17, UR6, 0x3 ;  /* 0x0000000611097291 */ /* 0x000fe2000f8e18ff */
[----:B------:R-:W-:Y:S02]  /*43f0*/  PRMT R3, RZ, 0x654, R3 ;  /* 0x00000654ff037816 */ /* 0x000fe40000000003 */
[----:B-1----:R-:W1:Y:S01]  /*4400*/  LDS.128 R4, [R4+0x2e0] ;  /* 0x0002e00004047984 */ /* 0x002e620000000c00 */
[----:B------:R-:W-:Y:S02]  /*4410*/  @P0 SHF.L.U32 R2, R8, 0x1f, RZ ;  /* 0x0000001f08020819 */ /* 0x000fe400000006ff */
[----:B------:R-:W-:Y:S01]  /*4420*/  SHF.L.U32 R0, R11, 0x1f, RZ ;  /* 0x0000001f0b007819 */ /* 0x000fe200000006ff */
[----:B------:R-:W-:Y:S01]  /*4430*/  @!PT LDS RZ, [RZ] ;  /* 0x00000000fffff984 */ /* 0x000fe20000000800 */
[----:B------:R-:W-:Y:S01]  /*4440*/  @!PT LDS RZ, [RZ] ;  /* 0x00000000fffff984 */ /* 0x000fe20000000800 */
[----:B------:R-:W-:Y:S01]  /*4450*/  @!PT LDS RZ, [RZ] ;  /* 0x00000000fffff984 */ /* 0x000fe20000000800 */
[----:B------:R-:W-:Y:S01]  /*4460*/  @!PT LDS RZ, [RZ] ;  /* 0x00000000fffff984 */ /* 0x000fe20000000800 */
[----:B------:R2:W-:Y:S06]  /*4470*/  MEMBAR.ALL.CTA ;  /* 0x0000000000007992 */ /* 0x0005ec0000008000 */
[----:B--2---:R-:W2:Y:S02]  /*4480*/  FENCE.VIEW.ASYNC.S ;  /* 0x00000000000073c6 */ /* 0x004ea40000000000 */
[----:B--2---:R2:W-:Y:S01]  /*4490*/  SYNCS.ARRIVE.TRANS64.RED.A1T0 RZ, [R3+URZ], RZ ;  /* 0x000000ff03ff79a7 */ /* 0x0045e200081004ff */
[----:B------:R2:W4:Y:S01]  /*44a0*/  @P0 SYNCS.PHASECHK.TRANS64.TRYWAIT P2, [UR4], R2 ;  /* 0x00000002ff0005a7 */ /* 0x0005220008041104 */
[----:B-1----:R-:W-:Y:S01]  /*44b0*/  LOP3.LUT P1, RZ, R6, 0x1, RZ, 0xc0, !PT ;  /* 0x0000000106ff7812 */ /* 0x002fe2000782c0ff */
[----:B------:R-:W1:Y:S02]  /*44c0*/  SYNCS.PHASECHK.TRANS64.TRYWAIT P0, [UR9+0x290], R0 ;  /* 0x00029000ff0075a7 */ /* 0x000e640008001109 */
[----:B-12-4-:R-:W-:Y:S10]  /*44d0*/  @!P0 BRA `(.L_x_85) ;  /* 0x0000004c00ec8947 */ /* 0x016ff40003800000 */
.L_x_213:
[----:B------:R-:W-:Y:S01]  /*44e0*/  IADD3 R10, PT, PT, R10, 0x1, RZ ;  /* 0x000000010a0a7810 */ /* 0x000fe20007ffe0ff */
[----:B------:R-:W-:Y:S06]  /*44f0*/  BRA.U !UP3, `(.L_x_86) ;  /* 0x000000010ba47547 */ /* 0x000fec000b800000 */
[----:B------:R-:W-:Y:S02]  /*4500*/  ULEA.HI UR8, UR17, UR17, URZ, 0x1 ;  /* 0x0000001111087291 */ /* 0x000fe4000f8f08ff */
[----:B------:R-:W-:Y:S02]  /*4510*/  UPLOP3.LUT UP4, UPT, UPT, UPT, UPT, 0x40, 0x4 ;  /* 0x000000000004789c */ /* 0x000fe40003f8e870 */
[----:B------:R-:W-:Y:S02]  /*4520*/  USHF.L.U32 UR4, UR8, 0x6, URZ ;  /* 0x0000000608047899 */ /* 0x000fe400080006ff */
[----:B------:R-:W-:Y:S02]  /*4530*/  ULOP3.LUT UR8, UR8, 0xffe, URZ, 0xc0, !UPT ;  /* 0x00000ffe08087892 */ /* 0x000fe4000f8ec0ff */
[----:B------:R-:W-:Y:S02]  /*4540*/  ULOP3.LUT UR4, UR4, 0xffffff80, URZ, 0xc0, !UPT ;  /* 0xffffff8004047892 */ /* 0x000fe4000f8ec0ff */
[----:B------:R-:W-:-:S02]  /*4550*/  UIADD3 UR8, UPT, UPT, -UR8, UR17, URZ ;  /* 0x0000001108087290 */ /* 0x000fc4000fffe1ff */
[----:B------:R-:W-:Y:S01]  /*4560*/  UIADD3 UR4, UPT, UPT, UR19, UR4, URZ ;  /* 0x0000000413047290 */ /* 0x000fe2000fffe0ff */
[----:B------:R-:W-:Y:S01]  /*4570*/  UMOV UR15, UR10 ;  /* 0x0000000a000f7c82 */ /* 0x000fe20008000000 */
[----:B------:R-:W-:Y:S02]  /*4580*/  UMOV UR14, UR5 ;  /* 0x00000005000e7c82 */ /* 0x000fe40008000000 */
[----:B------:R-:W-:Y:S01]  /*4590*/  ULEA UR8, UR8, UR4, 0x14 ;  /* 0x0000000408087291 */ /* 0x000fe2000f8ea0ff */
[----:B------:R-:W-:-:S11]  /*45a0*/  UMOV UR13, UR16 ;  /* 0x00000010000d7c82 */ /* 0x000fd60008000000 */
.L_x_89:
[----:B------:R-:W-:Y:S02]  /*45b0*/  UIADD3 UR15, UPT, UPT, UR15, 0x1, URZ ;  /* 0x000000010f0f7890 */ /* 0x000fe4000fffe0ff */
[----:B--2---:R-:W-:Y:S02]  /*45c0*/  ULEA UR7, UR13, UR6, 0x3 ;  /* 0x000000060d077291 */ /* 0x004fe4000f8e18ff */
[----:B------:R-:W-:Y:S01]  /*45d0*/  UISETP.NE.AND UP0, UPT, UR15, URZ, UPT ;  /* 0x000000ff0f00728c */ /* 0x000fe2000bf05270 */
[----:B----4-:R-:W-:Y:S10]  /*45e0*/  @P2 BRA `(.L_x_87) ;  /* 0x00000000000c2947 */ /* 0x010ff40003800000 */
[----:B-1----:R-:W-:Y:S04]  /*45f0*/  SHF.L.U32 R3, R8, 0x1f, RZ ;  /* 0x0000001f08037819 */ /* 0x002fe800000006ff */
[----:B------:R-:W1:Y:S02]  /*4600*/  SYNCS.PHASECHK.TRANS64.TRYWAIT P0, [UR7], R3 ;  /* 0x00000003ff0075a7 */ /* 0x000e640008001107 */
[----:B-1----:R-:W-:Y:S05]  /*4610*/  @!P0 BRA `(.L_x_88) ;  /* 0x0000004c00b48947 */ /* 0x002fea0003800000 */
.L_x_87:
[----:B------:R-:W-:Y:S01]  /*4620*/  UISETP.NE.AND UP1, UPT, UR14, 0x1, UPT ;  /* 0x000000010e00788c */ /* 0x000fe2000bf25270 */
[----:B------:R-:W-:Y:S01]  /*4630*/  PLOP3.LUT P2, PT, PT, PT, PT, 0x80, 0x8 ;  /* 0x000000000008781c */ /* 0x000fe20003f4f070 */
[----:B------:R-:W-:Y:S02]  /*4640*/  UIADD3 UR16, UPT, UPT, UR13, 0x1, URZ ;  /* 0x000000010d107890 */ /* 0x000fe4000fffe0ff */
[----:B------:R-:W-:Y:S02]  /*4650*/  ULEA UR22, UR13, UR11, 0x7 ;  /* 0x0000000b0d167291 */ /* 0x000fe4000f8e38ff */
[----:B------:R-:W-:Y:S01]  /*4660*/  UISETP.NE.AND UP2, UPT, UR16, 0x22, UPT ;  /* 0x000000221000788c */ /* 0x000fe2000bf45270 */
[----:B------:R-:W-:Y:S01]  /*4670*/  PLOP3.LUT P0, PT, PT, PT, UP1, 0x80, 0x8 ;  /* 0x000000000008781c */ /* 0x000fe20003f0f018 */
[----:B------:R-:W-:Y:S02]  /*4680*/  UIADD3 UR7, UPT, UPT, UR7, 0x110, URZ ;  /* 0x0000011007077890 */ /* 0x000fe4000fffe0ff */
[----:B------:R-:W-:Y:S02]  /*4690*/  USEL UR12, URZ, 0x1, UP2 ;  /* 0x00000001ff0c7887 */ /* 0x000fe40009000000 */
[----:B------:R-:W-:Y:S01]  /*46a0*/  USEL UR16, UR16, URZ, UP2 ;  /* 0x000000ff10107287 */ /* 0x000fe20009000000 */
[----:B------:R-:W-:Y:S01]  /*46b0*/  UMOV UR23, 0xc0004010 ;  /* 0xc000401000177882 */ /* 0x000fe20000000000 */
[----:B------:R-:W-:Y:S02]  /*46c0*/  UMOV UR25, 0x40004040 ;  /* 0x4000404000197882 */ /* 0x000fe40000000000 */
[----:B------:R-:W-:Y:S01]  /*46d0*/  @UP1 ULEA UR4, UR16, UR6, 0x3 ;  /* 0x0000000610041291 */ /* 0x000fe2000f8e18ff */
[----:B------:R-:W-:Y:S01]  /*46e0*/  LOP3.LUT R8, R8, UR12, RZ, 0x3c, !PT ;  /* 0x0000000c08087c12 */ /* 0x000fe2000f8e3cff */
[----:B------:R-:W-:Y:S03]  /*46f0*/  UIADD3 UR14, UPT, UPT, UR14, -0x1, URZ ;  /* 0xffffffff0e0e7890 */ /* 0x000fe6000fffe0ff */
[----:B-1----:R-:W-:Y:S04]  /*4700*/  @P0 SHF.L.U32 R0, R8, 0x1f, RZ ;  /* 0x0000001f08000819 */ /* 0x002fe800000006ff */
[----:B------:R2:W4:Y:S01]  /*4710*/  @P0 SYNCS.PHASECHK.TRANS64.TRYWAIT P2, [UR4], R0 ;  /* 0x00000000ff0005a7 */ /* 0x0005220008041104 */
[----:B------:R-:W-:Y:S03]  /*4720*/  USHF.L.U32 UR4, UR13, 0x8, URZ ;  /* 0x000000080d047899 */ /* 0x000fe600080006ff */
[----:B------:R-:W-:Y:S01]  /*4730*/  UMOV UR13, UR16 ;  /* 0x00000010000d7c82 */ /* 0x000fe20008000000 */
[----:B------:R-:W-:Y:S09]  /*4740*/  UIADD3 UR24, UPT, UPT, UR18, UR4, URZ ;  /* 0x0000000412187290 */ /* 0x000ff2000fffe0ff */
[----:B------:R2:W-:Y:S01]  /*4750*/  UTCQMMA gdesc[UR22], gdesc[UR24], tmem[UR8], tmem[UR20], idesc[UR21], UP4 ;  /* 0x00ff1418160075ea */ /* 0x0005e2000a000308 */
[----:B------:R-:W-:Y:S01]  /*4760*/  UPLOP3.LUT UP4, UPT, UPT, UPT, UPT, 0x80, 0x8 ;  /* 0x000000000008789c */ /* 0x000fe20003f8f070 */
[----:B------:R2:W-:Y:S01]  /*4770*/  UTCBAR [UR7], URZ ;  /* 0x000000ff070073e9 */ /* 0x0005e200080000ff */
[----:B------:R-:W-:Y:S09]  /*4780*/  BRA.U UP0, `(.L_x_89) ;  /* 0xfffffffd00887547 */ /* 0x000ff2000b83ffff */
.L_x_86:
[----:B------:R-:W-:Y:S01]  /*4790*/  UIADD3 UR17, UPT, UPT, UR17, 0x1, URZ ;  /* 0x0000000111117890 */ /* 0x000fe2000fffe0ff */
[C---:B------:R-:W-:Y:S01]  /*47a0*/  ISETP.NE.AND P0, PT, R10.reuse, 0x2, PT ;  /* 0x000000020a00780c */ /* 0x040fe20003f05270 */
[----:B------:R-:W-:Y:S02]  /*47b0*/  UIADD3 UR9, UPT, UPT, UR9, 0x270, URZ ;  /* 0x0000027009097890 */ /* 0x000fe4000fffe0ff */
[----:B------:R-:W-:Y:S01]  /*47c0*/  UISETP.NE.AND UP0, UPT, UR17, 0x4, UPT ;  /* 0x000000041100788c */ /* 0x000fe2000bf05270 */
[----:B-12---:R-:W-:Y:S02]  /*47d0*/  SEL R0, RZ, 0x1, P0 ;  /* 0x00000001ff007807 */ /* 0x006fe40000000000 */
[----:B------:R-:W-:Y:S01]  /*47e0*/  SEL R10, R10, RZ, P0 ;  /* 0x000000ff0a0a7207 */ /* 0x000fe20000000000 */
[----:B------:R-:W-:Y:S01]  /*47f0*/  USEL UR4, URZ, 0x1, UP0 ;  /* 0x00000001ff047887 */ /* 0x000fe20008000000 */
[----:B------:R-:W-:Y:S01]  /*4800*/  LOP3.LUT R9, R9, R0, RZ, 0x3c, !PT ;  /* 0x0000000009097212 */ /* 0x000fe200078e3cff */
[----:B------:R-:W-:Y:S01]  /*4810*/  USEL UR17, UR17, URZ, UP0 ;  /* 0x000000ff11117287 */ /* 0x000fe20008000000 */
[----:B------:R1:W-:Y:S03]  /*4820*/  UTCBAR [UR9], URZ ;  /* 0x000000ff090073e9 */ /* 0x0003e600080000ff */
[----:B------:R-:W-:Y:S01]  /*4830*/  LOP3.LUT R11, R11, UR4, RZ, 0x3c, !PT ;  /* 0x000000040b0b7c12 */ /* 0x000fe2000f8e3cff */
[----:B------:R-:W-:Y:S07]  /*4840*/  @P1 BRA `(.L_x_90) ;  /* 0xfffffff800c01947 */ /* 0x000fee000383ffff */
[----:B------:R-:W2:Y:S01]  /*4850*/  S2UR UR4, SR_CgaCtaId ;  /* 0x00000000000479c3 */ /* 0x000ea20000008800 */
[----:B------:R-:W-:Y:S01]  /*4860*/  ELECT P0, URZ, PT ;  /* 0x0000000000ff782f */ /* 0x000fe20003800000 */
[----:B------:R-:W-:Y:S01]  /*4870*/  IMAD.MOV.U32 R0, RZ, RZ, 0x1 ;  /* 0x00000001ff007424 */ /* 0x000fe200078e00ff */
[----:B------:R-:W-:Y:S01]  /*4880*/  UIADD3 UR6, UPT, UPT, UR6, 0x290, URZ ;  /* 0x0000029006067890 */ /* 0x000fe2000fffe0ff */
[----:B------:R-:W-:Y:S01]  /*4890*/  SHF.L.U32 R3, R11, 0x1f, RZ ;  /* 0x0000001f0b037819 */ /* 0x000fe200000006ff */
[----:B------:R-:W-:-:S03]  /*48a0*/  UMOV UR5, 0x40 ;  /* 0x0000004000057882 */ /* 0x000fc60000000000 */
[----:B------:R-:W-:Y:S01]  /*48b0*/  UVIRTCOUNT.DEALLOC.SMPOOL 0x80 ;  /* 0x000000800000784c */ /* 0x000fe20000000000 */
[----:B--2---:R-:W-:Y:S02]  /*48c0*/  ULEA UR4, UR4, UR5, 0x18 ;  /* 0x0000000504047291 */ /* 0x004fe4000f8ec0ff */
[----:B------:R-:W-:-:S07]  /*48d0*/  ULEA UR5, UR17, UR6, 0x3 ;  /* 0x0000000611057291 */ /* 0x000fce000f8e18ff */
[----:B------:R2:W-:Y:S02]  /*48e0*/  @P0 STS.U8 [UR4+0x1c], R0 ;  /* 0x00001c00ff000988 */ /* 0x0005e40008000004 */
[----:B------:R-:W3:Y:S02]  /*48f0*/  SYNCS.PHASECHK.TRANS64.TRYWAIT P0, [UR5], R3 ;  /* 0x00000003ff0075a7 */ /* 0x000ee40008001105 */
[----:B--23--:R-:W-:Y:S05]  /*4900*/  @!P0 BRA `(.L_x_91) ;  /* 0x0000004c00108947 */ /* 0x00cfea0003800000 */
.L_x_216:
[----:B------:R-:W-:-:S04]  /*4910*/  UIADD3 UR7, UPT, UPT, UR17, 0x1, URZ ;  /* 0x0000000111077890 */ /* 0x000fc8000fffe0ff */
[----:B------:R-:W-:-:S04]  /*4920*/  UISETP.NE.AND UP0, UPT, UR7, 0x4, UPT ;  /* 0x000000040700788c */ /* 0x000fc8000bf05270 */
[----:B------:R-:W-:Y:S02]  /*4930*/  USEL UR8, URZ, 0x1, UP0 ;  /* 0x00000001ff087887 */ /* 0x000fe40008000000 */
[----:B------:R-:W-:-:S04]  /*4940*/  USEL UR7, UR7, URZ, UP0 ;  /* 0x000000ff07077287 */ /* 0x000fc80008000000 */
[----:B------:R-:W-:Y:S01]  /*4950*/  ULEA UR5, UR7, UR6, 0x3 ;  /* 0x0000000607057291 */ /* 0x000fe2000f8e18ff */
[----:B------:R-:W-:-:S04]  /*4960*/  LOP3.LUT R2, R11, UR8, RZ, 0x3c, !PT ;  /* 0x000000080b027c12 */ /* 0x000fc8000f8e3cff */
[----:B--2---:R-:W-:-:S04]  /*4970*/  SHF.L.U32 R3, R2, 0x1f, RZ ;  /* 0x0000001f02037819 */ /* 0x004fc800000006ff */
[----:B------:R-:W2:Y:S02]  /*4980*/  SYNCS.PHASECHK.TRANS64.TRYWAIT P0, [UR5], R3 ;  /* 0x00000003ff0075a7 */ /* 0x000ea40008001105 */
[----:B--2---:R-:W-:Y:S05]  /*4990*/  @!P0 BRA `(.L_x_92) ;  /* 0x0000004c00048947 */ /* 0x004fea0003800000 */
.L_x_218:
        /* <DEDUP_REMOVED lines=9> */
.L_x_220:
[----:B------:R-:W-:-:S04]  /*4a30*/  UIADD3 UR7, UPT, UPT, UR7, 0x1, URZ ;  /* 0x0000000107077890 */ /* 0x000fc8000fffe0ff */
[----:B------:R-:W-:-:S04]  /*4a40*/  UISETP.NE.AND UP0, UPT, UR7, 0x4, UPT ;  /* 0x000000040700788c */ /* 0x000fc8000bf05270 */
[----:B------:R-:W-:Y:S02]  /*4a50*/  USEL UR5, URZ, 0x1, UP0 ;  /* 0x00000001ff057887 */ /* 0x000fe40008000000 */
[----:B------:R-:W-:-:S04]  /*4a60*/  USEL UR7, UR7, URZ, UP0 ;  /* 0x000000ff07077287 */ /* 0x000fc80008000000 */
[----:B------:R-:W-:Y:S01]  /*4a70*/  ULEA UR7, UR7, UR6, 0x3 ;  /* 0x0000000607077291 */ /* 0x000fe2000f8e18ff */
[----:B--2---:R-:W-:-:S04]  /*4a80*/  LOP3.LUT R3, R2, UR5, RZ, 0x3c, !PT ;  /* 0x0000000502037c12 */ /* 0x004fc8000f8e3cff */
[----:B------:R-:W-:-:S04]  /*4a90*/  SHF.L.U32 R3, R3, 0x1f, RZ ;  /* 0x0000001f03037819 */ /* 0x000fc800000006ff */
[----:B------:R-:W2:Y:S02]  /*4aa0*/  SYNCS.PHASECHK.TRANS64.TRYWAIT P0, [UR7], R3 ;  /* 0x00000003ff0075a7 */ /* 0x000ea40008001107 */
[----:B--2---:R-:W-:Y:S05]  /*4ab0*/  @!P0 BRA `(.L_x_94) ;  /* 0x0000004800ec8947 */ /* 0x004fea0003800000 */
.L_x_222:
[----:B------:R-:W-:Y:S01]  /*4ac0*/  NOP ;  /* 0x0000000000007918 */ /* 0x000fe20000000000 */
[----:B--2---:R-:W2:Y:S01]  /*4ad0*/  LDS R0, [UR4+0x14] ;  /* 0x00001404ff007984 */ /* 0x004ea20008000800 */
[----:B------:R-:W-:Y:S01]  /*4ae0*/  ULOP3.LUT UR6, UR19, 0xffff, URZ, 0xc0, !UPT ;  /* 0x0000ffff13067892 */ /* 0x000fe2000f8ec0ff */
[----:B------:R-:W-:Y:S01]  /*4af0*/  UMOV UR8, 0xffff ;  /* 0x0000ffff00087882 */ /* 0x000fe20000000000 */
[----:B------:R-:W-:Y:S02]  /*4b00*/  UMOV UR5, 0x1 ;  /* 0x0000000100057882 */ /* 0x000fe40000000000 */
[----:B------:R-:W-:-:S04]  /*4b10*/  USHF.R.U32.HI UR6, URZ, 0x5, UR6 ;  /* 0x00000005ff067899 */ /* 0x000fc80008011606 */
[----:B------:R-:W-:Y:S02]  /*4b20*/  USHF.L.U32 UR8, UR8, UR6, URZ ;  /* 0x0000000608087299 */ /* 0x000fe400080006ff */
[----:B------:R-:W-:-:S04]  /*4b30*/  USHF.L.U32 UR5, UR5, UR6, URZ ;  /* 0x0000000605057299 */ /* 0x000fc800080006ff */
[----:B--2---:R-:W-:-:S04]  /*4b40*/  LOP3.LUT R0, R0, UR8, RZ, 0xc0, !PT ;  /* 0x0000000800007c12 */ /* 0x004fc8000f8ec0ff */
[----:B------:R-:W-:-:S13]  /*4b50*/  ISETP.NE.AND P0, PT, R0, UR8, PT ;  /* 0x0000000800007c0c */ /* 0x000fda000bf05270 */
[----:B------:R-:W-:Y:S05]  /*4b60*/  @P0 BRA `(.L_x_95) ;  /* 0x0000000000580947 */ /* 0x000fea0003800000 */
[----:B------:R-:W2:Y:S02]  /*4b70*/  LDS R0, [UR4+0x18] ;  /* 0x00001804ff007984 */ /* 0x000ea40008000800 */
[----:B--2---:R-:W-:-:S04]  /*4b80*/  LOP3.LUT R0, R0, UR5, RZ, 0xc0, !PT ;  /* 0x0000000500007c12 */ /* 0x004fc8000f8ec0ff */
[----:B------:R-:W-:-:S13]  /*4b90*/  ISETP.NE.AND P0, PT, R0, UR5, PT ;  /* 0x0000000500007c0c */ /* 0x000fda000bf05270 */
[----:B------:R-:W-:Y:S05]  /*4ba0*/  @P0 BRA `(.L_x_96) ;  /* 0x00000000003c0947 */ /* 0x000fea0003800000 */
[----:B------:R-:W2:Y:S01]  /*4bb0*/  S2R R2, SR_LANEID ;  /* 0x0000000000027919 */ /* 0x000ea20000000000 */
[----:B------:R-:W-:Y:S01]  /*4bc0*/  ULOP3.LUT UR8, URZ, UR8, URZ, 0x33, !UPT ;  /* 0x00000008ff087292 */ /* 0x000fe2000f8e33ff */
[----:B------:R-:W-:Y:S01]  /*4bd0*/  LOP3.LUT R4, RZ, UR5, RZ, 0x33, !PT ;  /* 0x00000005ff047c12 */ /* 0x000fe2000f8e33ff */
[----:B------:R-:W-:Y:S02]  /*4be0*/  VOTEU.ANY UR7, UPT, PT ;  /* 0x0000000000077886 */ /* 0x000fe400038e0100 */
[----:B------:R-:W-:Y:S01]  /*4bf0*/  UFLO.U32 UR7, UR7 ;  /* 0x00000007000772bd */ /* 0x000fe200080e0000 */
[----:B------:R-:W3:Y:S01]  /*4c00*/  REDUX UR5, R4 ;  /* 0x00000000040573c4 */ /* 0x000ee20000000000 */
[----:B------:R-:W-:-:S06]  /*4c10*/  IMAD.U32 R0, RZ, RZ, UR8 ;  /* 0x00000008ff007e24 */ /* 0x000fcc000f8e00ff */
[----:B------:R1:W-:Y:S01]  /*4c20*/  UTCATOMSWS.AND URZ, UR8 ;  /* 0x0000000800ff79e3 */ /* 0x0003e20008000000 */
[----:B------:R-:W4:Y:S01]  /*4c30*/  REDUX UR6, R0 ;  /* 0x00000000000673c4 */ /* 0x000f220000000000 */
[----:B--2---:R-:W-:Y:S01]  /*4c40*/  ISETP.EQ.U32.AND P0, PT, R2, UR7, PT ;  /* 0x0000000702007c0c */ /* 0x004fe2000bf02070 */
[----:B---3--:R-:W-:Y:S01]  /*4c50*/  IMAD.U32 R2, RZ, RZ, UR5 ;  /* 0x00000005ff027e24 */ /* 0x008fe2000f8e00ff */
[----:B----4-:R-:W-:-:S11]  /*4c60*/  MOV R3, UR6 ;  /* 0x0000000600037c02 */ /* 0x010fd60008000f00 */
[----:B------:R1:W-:Y:S04]  /*4c70*/  @P0 ATOMS.AND RZ, [UR4+0x14], R3 ;  /* 0x00001403ffff098c */ /* 0x0003e8000a800004 */
[----:B------:R1:W-:Y:S01]  /*4c80*/  @P0 ATOMS.AND RZ, [UR4+0x18], R2 ;  /* 0x00001802ffff098c */ /* 0x0003e2000a800004 */
[----:B------:R-:W-:Y:S05]  /*4c90*/  BRA `(.L_x_97) ;  /* 0x0000000000147947 */ /* 0x000fea0003800000 */
.L_x_96:
[----:B------:R-:W-:Y:S02]  /*4ca0*/  MOV R2, 0x4cc0 ;  /* 0x00004cc000027802 */ /* 0x000fe40000000f00 */
[----:B-1--45:R-:W-:Y:S05]  /*4cb0*/  CALL.REL.NOINC `($__internal_0_$__cuda_sm10x_tcgen05_guardrail_trap_col_being_dealloced_not_returned_by_alloc) ;  /* 0x0000004c00487944 */ /* 0x032fea0003c00000 */
[----:B------:R-:W-:Y:S05]  /*4cc0*/  BRA `(.L_x_97) ;  /* 0x0000000000087947 */ /* 0x000fea0003800000 */
.L_x_95:
[----:B------:R-:W-:Y:S02]  /*4cd0*/  MOV R2, 0x4cf0 ;  /* 0x00004cf000027802 */ /* 0x000fe40000000f00 */
[----:B-1--45:R-:W-:Y:S05]  /*4ce0*/  CALL.REL.NOINC `($__internal_2_$__cuda_sm10x_tcgen05_guardrail_trap_unallocated_columns_being_dealloced) ;  /* 0x0000004c00547944 */ /* 0x032fea0003c00000 */
.L_x_97:
[----:B------:R-:W-:Y:S01]  /*4cf0*/  NOP ;  /* 0x0000000000007918 */ /* 0x000fe20000000000 */
[----:B-1----:R-:W-:Y:S05]  /*4d00*/  EXIT ;  /* 0x000000000000794d */ /* 0x002fea0003800000 */
.L_x_79:
[----:B------:R-:W-:-:S09]  /*4d10*/  UISETP.NE.OR UP2, UPT, UR8, 0x3, !UP2 ;  /* 0x000000030800788c */ /* 0x000fd2000d745670 */
[----:B------:R-:W-:Y:S05]  /*4d20*/  BRA.U UP2, `(.L_x_98) ;  /* 0x0000000d02407547 */ /* 0x000fea000b800000 */
[----:B------:R-:W1:Y:S01]  /*4d30*/  LDC R0, c[0x0][0xb30] ;  /* 0x0002cc00ff007b82 */ /* 0x000e620000000800 */
[----:B------:R-:W2:Y:S01]  /*4d40*/  LDCU.64 UR8, c[0x0][0x888] ;  /* 0x00011100ff0877ac */ /* 0x000ea20008000a00 */
[----:B------:R-:W-:Y:S02]  /*4d50*/  HFMA2 R29, -RZ, RZ, 0, 0 ;  /* 0x00000000ff1d7431 */ /* 0x000fe400000001ff */
[----:B------:R-:W-:Y:S01]  /*4d60*/  IMAD.MOV.U32 R31, RZ, RZ, 0x1 ;  /* 0x00000001ff1f7424 */ /* 0x000fe200078e00ff */
[----:B------:R-:W-:Y:S01]  /*4d70*/  MOV R23, 0x1000 ;  /* 0x0000100000177802 */ /* 0x000fe20000000f00 */
[----:B------:R-:W4:Y:S01]  /*4d80*/  LDCU.64 UR4, c[0x0][0x890] ;  /* 0x00011200ff0477ac */ /* 0x000f220008000a00 */
[----:B------:R-:W-:Y:S01]  /*4d90*/  IMAD.MOV.U32 R30, RZ, RZ, RZ ;  /* 0x000000ffff1e7224 */ /* 0x000fe200078e00ff */
[----:B------:R-:W3:Y:S01]  /*4da0*/  LDC R19, c[0x0][0x370] ;  /* 0x0000dc00ff137b82 */ /* 0x000ee20000000800 */
[----:B------:R-:W-:Y:S01]  /*4db0*/  UMOV UR7, 0x400 ;  /* 0x0000040000077882 */ /* 0x000fe20000000000 */
[----:B------:R-:W-:-:S02]  /*4dc0*/  UPLOP3.LUT UP1, UPT, UPT, UPT, UPT, 0x40, 0x4 ;  /* 0x000000000004789c */ /* 0x000fc40003f2e870 */
[----:B------:R-:W-:-:S04]  /*4dd0*/  ULEA UR7, UR37, UR7, 0x18 ;  /* 0x0000000725077291 */ /* 0x000fc8000f8ec0ff */
[----:B------:R-:W3:Y:S01]  /*4de0*/  LDC R2, c[0x0][0xb0c] ;  /* 0x0002c300ff027b82 */ /* 0x000ee20000000800 */
[----:B------:R-:W-:Y:S02]  /*4df0*/  UIADD3 UR13, UPT, UPT, UR7, 0x228, URZ ;  /* 0x00000228070d7890 */ /* 0x000fe4000fffe0ff */
[----:B--2---:R-:W-:Y:S02]  /*4e00*/  UISETP.NE.U32.AND UP2, UPT, UR8, URZ, UPT ;  /* 0x000000ff0800728c */ /* 0x004fe4000bf45070 */
[----:B------:R-:W-:Y:S02]  /*4e10*/  UIADD3 UR17, UPT, UPT, UR7, 0x220, URZ ;  /* 0x0000022007117890 */ /* 0x000fe4000fffe0ff */
[----:B----4-:R-:W-:Y:S01]  /*4e20*/  UISETP.NE.U32.AND UP3, UPT, UR4, URZ, UPT ;  /* 0x000000ff0400728c */ /* 0x010fe2000bf65070 */
[----:B------:R-:W2:Y:S01]  /*4e30*/  LDC R18, c[0x0][0xb20] ;  /* 0x0002c800ff127b82 */ /* 0x000ea20000000800 */
[----:B-1----:R-:W-:Y:S01]  /*4e40*/  ISETP.NE.AND P1, PT, R0, 0x1, PT ;  /* 0x000000010000780c */ /* 0x002fe20003f25270 */
[----:B------:R-:W-:-:S02]  /*4e50*/  UISETP.NE.AND.EX UP2, UPT, UR9, URZ, UPT, UP2 ;  /* 0x000000ff0900728c */ /* 0x000fc4000bf45320 */
[----:B------:R-:W-:Y:S02]  /*4e60*/  UPRMT UR13, UR37, 0x654, UR13 ;  /* 0x00000654250d7896 */ /* 0x000fe4000800000d */
[----:B------:R-:W-:Y:S02]  /*4e70*/  UISETP.NE.AND.EX UP3, UPT, UR5, URZ, UPT, UP3 ;  /* 0x000000ff0500728c */ /* 0x000fe4000bf65330 */
[----:B------:R-:W1:Y:S08]  /*4e80*/  LDC.64 R32, c[0x0][0x348] ;  /* 0x0000d200ff207b82 */ /* 0x000e700000000a00 */
[----:B------:R-:W4:Y:S08]  /*4e90*/  LDC.64 R16, c[0x0][0xb10] ;  /* 0x0002c400ff107b82 */ /* 0x000f300000000a00 */
[----:B------:R-:W1:Y:S08]  /*4ea0*/  LDC.64 R6, c[0x0][0xb18] ;  /* 0x0002c600ff067b82 */ /* 0x000e700000000a00 */
[----:B------:R-:W1:Y:S08]  /*4eb0*/  LDC.64 R4, c[0x0][0xb28] ;  /* 0x0002ca00ff047b82 */ /* 0x000e700000000a00 */
[----:B--23--:R-:W1:Y:S02]  /*4ec0*/  LDC R22, c[0x0][0x374] ;  /* 0x0000dd00ff167b82 */ /* 0x00ce640000000800 */
.L_x_107:
[C---:B------:R-:W-:Y:S02]  /*4ed0*/  LEA R0, R30.reuse, UR7, 0x3 ;  /* 0x000000071e007c11 */ /* 0x040fe4000f8e18ff */
[----:B------:R-:W-:Y:S02]  /*4ee0*/  SHF.L.U32 R3, R29, 0x1f, RZ ;  /* 0x0000001f1d037819 */ /* 0x000fe400000006ff */
[----:B------:R-:W-:Y:S02]  /*4ef0*/  LEA R24, R30, UR7, 0x4 ;  /* 0x000000071e187c11 */ /* 0x000fe4000f8e20ff */
[----:B--2---:R-:W2:Y:S02]  /*4f00*/  SYNCS.PHASECHK.TRANS64.TRYWAIT P0, [R0+URZ+0x250], R3 ;  /* 0x00025003000075a7 */ /* 0x004ea400080011ff */
[----:B--2---:R-:W-:Y:S05]  /*4f10*/  @!P0 BRA `(.L_x_99) ;  /* 0x0000004400ec8947 */ /* 0x004fea0003800000 */
.L_x_223:
[----:B------:R-:W-:Y:S01]  /*4f20*/  ISETP.GE.AND P0, PT, R40, 0x1, PT ;  /* 0x000000012800780c */ /* 0x000fe20003f06270 */
[----:B------:R-:W3:Y:S01]  /*4f30*/  LDS.128 R24, [R24+0x2e0] ;  /* 0x0002e00018187984 */ /* 0x000ee20000000c00 */
[----:B--2---:R-:W-:Y:S01]  /*4f40*/  VIADD R0, R0, 0x260 ;  /* 0x0000026000007836 */ /* 0x004fe20000000000 */
[----:B------:R-:W-:Y:S01]  /*4f50*/  @!PT LDS RZ, [RZ] ;  /* 0x00000000fffff984 */ /* 0x000fe20000000800 */
[----:B------:R-:W-:Y:S01]  /*4f60*/  @!PT LDS RZ, [RZ] ;  /* 0x00000000fffff984 */ /* 0x000fe20000000800 */
[----:B------:R-:W-:Y:S01]  /*4f70*/  @!PT LDS RZ, [RZ] ;  /* 0x00000000fffff984 */ /* 0x000fe20000000800 */
[----:B------:R-:W-:Y:S01]  /*4f80*/  @!PT LDS RZ, [RZ] ;  /* 0x00000000fffff984 */ /* 0x000fe20000000800 */
[----:B------:R2:W-:Y:S06]  /*4f90*/  MEMBAR.ALL.CTA ;  /* 0x0000000000007992 */ /* 0x0005ec0000008000 */
[----:B--2---:R-:W2:Y:S01]  /*4fa0*/  FENCE.VIEW.ASYNC.S ;  /* 0x00000000000073c6 */ /* 0x004ea20000000000 */
[----:B------:R-:W-:Y:S04]  /*4fb0*/  PRMT R0, RZ, 0x654, R0 ;  /* 0x00000654ff007816 */ /* 0x000fe80000000000 */
[----:B--2---:R2:W-:Y:S01]  /*4fc0*/  SYNCS.ARRIVE.TRANS64.RED.A1T0 RZ, [R0+URZ], RZ ;  /* 0x000000ff00ff79a7 */ /* 0x0045e200081004ff */
[----:B---3--:R-:W-:Y:S11]  /*4fd0*/  LOP3.LUT P3, RZ, R26, 0x1, RZ, 0xc0, !PT ;  /* 0x000000011aff7812 */ /* 0x008ff6000786c0ff */
[----:B------:R-:W-:Y:S02]  /*4fe0*/  @!UPT UIADD3 URZ, UPT, UPT, URZ, URZ, URZ ;  /* 0x000000fffffff290 */ /* 0x000fe4000fffe0ff */
[----:B------:R-:W-:Y:S02]  /*4ff0*/  @P3 MOV R13, R24 ;  /* 0x00000018000d3202 */ /* 0x000fe40000000f00 */
[----:B------:R-:W-:Y:S01]  /*5000*/  @P3 LOP3.LUT R8, R25, 0xffff, RZ, 0xc0, !PT ;  /* 0x0000ffff19083812 */ /* 0x000fe200078ec0ff */
[----:B--2---:R-:W-:Y:S06]  /*5010*/  @!P0 BRA `(.L_x_100) ;  /* 0x0000000000a48947 */ /* 0x004fec0003800000 */
[----:B-1----:R-:W-:Y:S01]  /*5020*/  IMAD.HI.U32 R35, R22, R7, RZ ;  /* 0x0000000716237227 */ /* 0x002fe200078e00ff */
[----:B------:R-:W-:Y:S02]  /*5030*/  ISETP.NE.AND P0, PT, R6, 0x1, PT ;  /* 0x000000010600780c */ /* 0x000fe40003f05270 */
[----:B------:R-:W-:Y:S01]  /*5040*/  ISETP.NE.AND P2, PT, R40, 0x1, PT ;  /* 0x000000012800780c */ /* 0x000fe20003f45270 */
[----:B----4-:R-:W-:Y:S01]  /*5050*/  IMAD.HI.U32 R34, R19, R16, RZ ;  /* 0x0000001013227227 */ /* 0x010fe200078e00ff */
[----:B------:R-:W-:Y:S02]  /*5060*/  SHF.R.U32.HI R35, RZ, R18, R35 ;  /* 0x00000012ff237219 */ /* 0x000fe40000011623 */
[----:B------:R-:W-:Y:S01]  /*5070*/  ISETP.NE.AND P4, PT, R2, 0x1, PT ;  /* 0x000000010200780c */ /* 0x000fe20003f85270 */
[----:B------:R-:W-:Y:S01]  /*5080*/  IMAD.HI.U32 R36, R13, R16, RZ ;  /* 0x000000100d247227 */ /* 0x000fe200078e00ff */
[----:B------:R-:W-:Y:S02]  /*5090*/  SHF.R.U32.HI R34, RZ, R17, R34 ;  /* 0x00000011ff227219 */ /* 0x000fe40000011622 */
[----:B------:R-:W-:Y:S01]  /*50a0*/  SEL R3, R22, R35, !P0 ;  /* 0x0000002316037207 */ /* 0x000fe20004000000 */
[C---:B------:R-:W-:Y:S01]  /*50b0*/  IMAD.HI.U32 R35, R8.reuse, R7, RZ ;  /* 0x0000000708237227 */ /* 0x040fe200078e00ff */
[----:B------:R-:W-:Y:S02]  /*50c0*/  SEL R11, R19, R34, !P4 ;  /* 0x00000022130b7207 */ /* 0x000fe40006000000 */
[----:B------:R-:W-:Y:S01]  /*50d0*/  SHF.R.U32.HI R36, RZ, R17, R36 ;  /* 0x00000011ff247219 */ /* 0x000fe20000011624 */
[----:B------:R-:W-:Y:S01]  /*50e0*/  IMAD.HI.U32 R38, R3, R4, RZ ;  /* 0x0000000403267227 */ /* 0x000fe200078e00ff */
[----:B------:R-:W-:Y:S03]  /*50f0*/  SHF.R.U32.HI R35, RZ, R18, R35 ;  /* 0x00000012ff237219 */ /* 0x000fe60000011623 */
[----:B------:R-:W-:Y:S01]  /*5100*/  IMAD.HI.U32 R34, R11, R4, RZ ;  /* 0x000000040b227227 */ /* 0x000fe200078e00ff */
[----:B------:R-:W-:Y:S02]  /*5110*/  @P2 SHF.R.U32.HI R3, RZ, R5, R38 ;  /* 0x00000005ff032219 */ /* 0x000fe40000011626 */
[----:B------:R-:W-:Y:S02]  /*5120*/  SEL R9, R8, R35, !P0 ;  /* 0x0000002308097207 */ /* 0x000fe40004000000 */
[----:B------:R-:W-:Y:S01]  /*5130*/  @P2 SHF.R.U32.HI R11, RZ, R5, R34 ;  /* 0x00000005ff0b2219 */ /* 0x000fe20000011622 */
[C---:B------:R-:W-:Y:S01]  /*5140*/  IMAD R10, R40.reuse, R3, RZ ;  /* 0x00000003280a7224 */ /* 0x040fe200078e02ff */
[----:B------:R-:W-:Y:S01]  /*5150*/  SEL R3, R13, R36, !P4 ;  /* 0x000000240d037207 */ /* 0x000fe20006000000 */
[C---:B------:R-:W-:Y:S03]  /*5160*/  IMAD.HI.U32 R14, R9.reuse, R4, RZ ;  /* 0x00000004090e7227 */ /* 0x040fe600078e00ff */
[----:B------:R-:W-:Y:S01]  /*5170*/  ISETP.GE.AND P0, PT, R9, R10, PT ;  /* 0x0000000a0900720c */ /* 0x000fe20003f06270 */
[C---:B------:R-:W-:Y:S01]  /*5180*/  IMAD R12, R40.reuse, R11, RZ ;  /* 0x0000000b280c7224 */ /* 0x040fe200078e02ff */
[-C--:B------:R-:W-:Y:S04]  /*5190*/  SHF.R.U32.HI R14, RZ, R5.reuse, R14 ;  /* 0x00000005ff0e7219 */ /* 0x080fe8000001160e */
[----:B------:R-:W-:Y:S02]  /*51a0*/  ISETP.GE.OR P0, PT, R3, R12, P0 ;  /* 0x0000000c0300720c */ /* 0x000fe40000706670 */
[----:B------:R-:W-:Y:S05]  /*51b0*/  SEL R15, R9, R14, !P2 ;  /* 0x0000000e090f7207 */ /* 0x000fea0005000000 */
[----:B------:R-:W-:Y:S04]  /*51c0*/  IMAD.MOV R14, RZ, RZ, -R15 ;  /* 0x000000ffff0e7224 */ /* 0x000fe800078e0a0f */
[----:B------:R-:W-:Y:S02]  /*51d0*/  IMAD R14, R40, R14, R9 ;  /* 0x0000000e280e7224 */ /* 0x000fe400078e0209 */
[C---:B------:R-:W-:Y:S05]  /*51e0*/  @!P0 IMAD.HI.U32 R10, R3.reuse, R4, RZ ;  /* 0x00000004030a8227 */ /* 0x040fea00078e00ff */
[----:B------:R-:W-:Y:S04]  /*51f0*/  @!P0 SHF.R.U32.HI R10, RZ, R5, R10 ;  /* 0x00000005ff0a8219 */ /* 0x000fe8000001160a */
[----:B------:R-:W-:Y:S01]  /*5200*/  @!P0 SEL R0, R3, R10, !P2 ;  /* 0x0000000a03008207 */ /* 0x000fe20005000000 */
[----:B------:R-:W-:Y:S03]  /*5210*/  IMAD.MOV R10, RZ, RZ, -R3 ;  /* 0x000000ffff0a7224 */ /* 0x000fe600078e0a03 */
[----:B------:R-:W-:Y:S01]  /*5220*/  @!P0 IADD3 R15, PT, PT, R15, -R0, RZ ;  /* 0x800000000f0f8210 */ /* 0x000fe20007ffe0ff */
[----:B------:R-:W-:Y:S01]  /*5230*/  @!P0 IMAD R0, R11, R14, R0 ;  /* 0x0000000e0b008224 */ /* 0x000fe200078e0200 */
[----:B------:R-:W-:Y:S01]  /*5240*/  IADD3 R11, PT, PT, -R9, RZ, RZ ;  /* 0x000000ff090b7210 */ /* 0x000fe20007ffe1ff */
[----:B------:R-:W-:Y:S02]  /*5250*/  IMAD R13, R2, R10, R13 ;  /* 0x0000000a020d7224 */ /* 0x000fe400078e020d */
[----:B------:R-:W-:Y:S02]  /*5260*/  @!P0 IMAD R9, R15, R40, R3 ;  /* 0x000000280f098224 */ /* 0x000fe400078e0203 */
[----:B------:R-:W-:Y:S02]  /*5270*/  @!P0 IMAD.MOV.U32 R3, RZ, RZ, R0 ;  /* 0x000000ffff038224 */ /* 0x000fe400078e0000 */
[----:B------:R-:W-:Y:S02]  /*5280*/  IMAD R8, R6, R11, R8 ;  /* 0x0000000b06087224 */ /* 0x000fe400078e0208 */
[----:B------:R-:W-:Y:S02]  /*5290*/  IMAD R13, R3, R2, R13 ;  /* 0x00000002030d7224 */ /* 0x000fe400078e020d */
[----:B------:R-:W-:Y:S02]  /*52a0*/  IMAD R8, R9, R6, R8 ;  /* 0x0000000609087224 */ /* 0x000fe400078e0208 */
.L_x_100:
[----:B------:R-:W-:Y:S05]  /*52b0*/  BRA.U UP1, `(.L_x_101) ;  /* 0x0000000101107547 */ /* 0x000fea000b800000 */
[----:B------:R-:W-:Y:S04]  /*52c0*/  MOV R0, UR6 ;  /* 0x0000000600007c02 */ /* 0x000fe80008000f00 */
[----:B------:R-:W-:Y:S04]  /*52d0*/  SHF.L.U32 R3, R0, 0x1f, RZ ;  /* 0x0000001f00037819 */ /* 0x000fe800000006ff */
[----:B------:R-:W2:Y:S02]  /*52e0*/  SYNCS.PHASECHK.TRANS64.TRYWAIT P0, [UR7+0x248], R3 ;  /* 0x00024803ff0075a7 */ /* 0x000ea40008001107 */
[----:B--2---:R-:W-:Y:S05]  /*52f0*/  @!P0 BRA `(.L_x_102) ;  /* 0x0000004400088947 */ /* 0x004fea0003800000 */
.L_x_101:
[----:B------:R-:W-:Y:S02]  /*5300*/  R2UR UR19, R21 ;  /* 0x00000000151372ca */ /* 0x000fe400000e0000 */
[----:B------:R-:W-:Y:S02]  /*5310*/  R2UR UR18, R20 ;  /* 0x00000000141272ca */ /* 0x000fe400000e0000 */
[----:B------:R-:W-:Y:S02]  /*5320*/  ISETP.NE.U32.AND P2, PT, RZ, UR4, PT ;  /* 0x00000004ff007c0c */ /* 0x000fe4000bf45070 */
[----:B------:R-:W-:Y:S02]  /*5330*/  SHF.L.U32 R12, R31, 0x1f, RZ ;  /* 0x0000001f1f0c7819 */ /* 0x000fe400000006ff */
[----:B------:R-:W-:Y:S05]  /*5340*/  ISETP.NE.AND.EX P2, PT, RZ, UR5, PT, P2 ;  /* 0x00000005ff007c0c */ /* 0x000fea000bf45320 */
[----:B------:R-:W-:Y:S02]  /*5350*/  USHF.L.U32 UR19, UR19, 0x6, URZ ;  /* 0x0000000613137899 */ /* 0x000fe400080006ff */
[----:B------:R-:W-:Y:S01]  /*5360*/  USHF.L.U32 UR18, UR18, 0x7, URZ ;  /* 0x0000000712127899 */ /* 0x000fe200080006ff */
[----:B------:R-:W-:Y:S11]  /*5370*/  BRA.U !UP3, `(.L_x_103) ;  /* 0x000000010b347547 */ /* 0x000ff6000b800000 */
[----:B------:R-:W-:Y:S01]  /*5380*/  UPLOP3.LUT UP0, UPT, UPT, UPT, UP2, 0x80, 0x8 ;  /* 0x000000000008789c */ /* 0x000fe20003f0f020 */
[----:B--2---:R-:W-:Y:S02]  /*5390*/  HFMA2 R0, -RZ, RZ, 0, 5.9604644775390625e-08 ;  /* 0x00000001ff007431 */ /* 0x004fe400000001ff */
[----:B------:R-:W-:Y:S03]  /*53a0*/  IMAD.MOV.U32 R95, RZ, RZ, 0x1 ;  /* 0x00000001ff5f7424 */ /* 0x000fe600078e00ff */
[----:B------:R-:W-:Y:S05]  /*53b0*/  PLOP3.LUT P0, PT, PT, PT, UP0, 0x80, 0x8 ;  /* 0x000000000008781c */ /* 0x000fea0003f0f008 */
[----:B------:R-:W2:Y:S01]  /*53c0*/  @UP0 LDCU.64 UR10, c[0x0][0x888] ;  /* 0x00011100ff0a07ac */ /* 0x000ea20008000a00 */
[----:B------:R-:W-:Y:S07]  /*53d0*/  @UP0 UIMAD UR8, UR36, UR4, URZ ;  /* 0x00000004240802a4 */ /* 0x000fee000f8e02ff */
[----:B------:R-:W-:Y:S01]  /*53e0*/  @!P0 PRMT R95, R0, 0x7610, R95 ;  /* 0x00007610005f8816 */ /* 0x000fe2000000005f */
[----:B--2---:R-:W-:Y:S03]  /*53f0*/  @UP0 UIMAD.WIDE UR10, UR8, 0x4, UR10 ;  /* 0x00000004080a08a5 */ /* 0x004fe6000f8e020a */
[----:B------:R-:W2:Y:S03]  /*5400*/  @!UP0 LDCU UR8, c[0x0][0x880] ;  /* 0x00011000ff0887ac */ /* 0x000ea60008000800 */
[----:B------:R-:W-:Y:S01]  /*5410*/  IMAD.U32 R10, RZ, RZ, UR10 ;  /* 0x0000000aff0a7e24 */ /* 0x000fe2000f8e00ff */
[----:B------:R-:W-:Y:S05]  /*5420*/  MOV R11, UR11 ;  /* 0x0000000b000b7c02 */ /* 0x000fea0008000f00 */
[----:B-----5:R3:W5:Y:S02]  /*5430*/  @P0 LDG.E R49, desc[UR46][R10.64] ;  /* 0x0000002e0a310981 */ /* 0x020764000c1e1900 */
[----:B--23--:R-:W-:Y:S07]  /*5440*/  @!P0 IMAD.U32 R49, RZ, RZ, UR8 ;  /* 0x00000008ff318e24 */ /* 0x00cfee000f8e00ff */
.L_x_103:
[----:B-----5:R-:W-:Y:S01]  /*5450*/  @!P2 FSETP.EQ.AND P0, PT, R49, RZ, PT ;  /* 0x000000ff3100a20b */ /* 0x020fe20003f02000 */
[----:B------:R-:W-:Y:S01]  /*5460*/  @!UPT UIADD3 URZ, UPT, UPT, URZ, URZ, URZ ;  /* 0x000000fffffff290 */ /* 0x000fe2000fffe0ff */
[----:B------:R-:W-:Y:S11]  /*5470*/  @!P2 BRA `(.L_x_104) ;  /* 0x000000000014a947 */ /* 0x000ff60003800000 */
[----:B------:R-:W-:Y:S02]  /*5480*/  LOP3.LUT P2, RZ, R95, 0xff, RZ, 0xc0, !PT ;  /* 0x000000ff5fff7812 */ /* 0x000fe4000784c0ff */
[----:B------:R-:W-:Y:S04]  /*5490*/  PLOP3.LUT P0, PT, PT, PT, UP0, 0x80, 0x8 ;  /* 0x000000000008781c */ /* 0x000fe80003f0f008 */
[----:B------:R-:W-:Y:S07]  /*54a0*/  PLOP3.LUT P0, PT, P0, PT, PT, 0x8, 0x80 ;  /* 0x000000000080781c */ /* 0x000fee000070e170 */
[----:B------:R-:W-:Y:S11]  /*54b0*/  @P2 FSETP.EQ.AND P0, PT, R49, RZ, PT ;  /* 0x000000ff3100220b */ /* 0x000ff60003f02000 */
[----:B------:R-:W-:Y:S02]  /*54c0*/  @!UPT UIADD3 URZ, UPT, UPT, URZ, URZ, URZ ;  /* 0x000000fffffff290 */ /* 0x000fe4000fffe0ff */
.L_x_104:
[----:B------:R-:W3:Y:S01]  /*54d0*/  SYNCS.PHASECHK.TRANS64.TRYWAIT P2, [UR7+0x230], R12 ;  /* 0x0002300cff0075a7 */ /* 0x000ee20008041107 */
[----:B------:R-:W-:Y:S04]  /*54e0*/  ELECT P4, URZ, PT ;  /* 0x0000000000ff782f */ /* 0x000fe80003880000 */
[----:B------:R-:W-:Y:S11]  /*54f0*/  PLOP3.LUT P4, PT, P0, P4, PT, 0xf2, 0x2f ;  /* 0x00000000002f781c */ /* 0x000ff60000789e72 */
[----:B------:R-:W-:Y:S02]  /*5500*/  @!UPT UIADD3 URZ, UPT, UPT, URZ, URZ, URZ ;  /* 0x000000fffffff290 */ /* 0x000fe4000fffe0ff */
[----:B-1----:R-:W-:Y:S05]  /*5510*/  @!P4 IADD3 R21, P0, PT, R32, 0x580, RZ ;  /* 0x000005802015c810 */ /* 0x002fea0007f1e0ff */
[----:B------:R-:W-:Y:S01]  /*5520*/  @!P4 IMAD.X R20, RZ, RZ, R33, P0 ;  /* 0x000000ffff14c224 */ /* 0x000fe200000e0621 */
[----:B---3--:R-:W-:Y:S07]  /*5530*/  @!P2 BRA `(.L_x_105) ;  /* 0x000000400090a947 */ /* 0x008fee0003800000 */
.L_x_226:
[----:B------:R-:W3:Y:S01]  /*5540*/  LDC.64 R14, c[0x0][0xb10] ;  /* 0x0002c400ff0e7b82 */ /* 0x000ee20000000a00 */
[----:B------:R-:W-:Y:S01]  /*5550*/  @!P4 R2UR UR8, R20 ;  /* 0x000000001408c2ca */ /* 0x000fe200000e0000 */
[----:B------:R-:W-:Y:S01]  /*5560*/  VOTEU.ALL UP1, P4 ;  /* 0x0000000000ff7886 */ /* 0x000fe20002020000 */
[----:B------:R-:W-:Y:S01]  /*5570*/  @!P4 R2UR UR9, R21 ;  /* 0x000000001509c2ca */ /* 0x000fe200000e0000 */
[----:B------:R-:W-:Y:S01]  /*5580*/  UMOV UR10, 0x0 ;  /* 0x00000000000a7882 */ /* 0x000fe20000000000 */
[----:B------:R-:W-:Y:S03]  /*5590*/  UMOV UR11, 0x10000000 ;  /* 0x10000000000b7882 */ /* 0x000fe60000000000 */
[----:B------:R-:W5:Y:S01]  /*55a0*/  LDC.64 R10, c[0x0][0xb18] ;  /* 0x0002c600ff0a7b82 */ /* 0x000f620000000a00 */
[----:B------:R-:W-:Y:S01]  /*55b0*/  @!UP1 UIADD3 UR16, UPT, UPT, UR7, 0x400, URZ ;  /* 0x0000040007109890 */ /* 0x000fe2000fffe0ff */
[----:B------:R-:W-:Y:S01]  /*55c0*/  @P3 SHF.R.U32.HI R28, RZ, 0x10, R25 ;  /* 0x00000010ff1c3819 */ /* 0x000fe20000011619 */
[----:B------:R-:W-:Y:S01]  /*55d0*/  VOTEU.ALL UP1, P4 ;  /* 0x0000000000ff7886 */ /* 0x000fe20002020000 */
[----:B------:R-:W-:Y:S01]  /*55e0*/  UMOV UR20, UR36 ;  /* 0x0000002400147c82 */ /* 0x000fe20008000000 */
[----:B------:R-:W-:Y:S03]  /*55f0*/  VIADD R30, R30, 0x1 ;  /* 0x000000011e1e7836 */ /* 0x000fe60000000000 */
[----:B--2---:R-:W2:Y:S01]  /*5600*/  @!P1 LDC R0, c[0x0][0xb20] ;  /* 0x0002c800ff009b82 */ /* 0x004ea20000000800 */
[----:B------:R-:W-:Y:S01]  /*5610*/  IMAD.U32 R21, RZ, RZ, UR8 ;  /* 0x00000008ff157e24 */ /* 0x000fe2000f8e00ff */
[----:B------:R-:W-:Y:S06]  /*5620*/  UPRMT UR8, UR37, 0x654, UR17 ;  /* 0x0000065425087896 */ /* 0x000fec0008000011 */
[----:B-1----:R-:W1:Y:S01]  /*5630*/  @!P1 LDC R3, c[0x0][0xb0c] ;  /* 0x0002c300ff039b82 */ /* 0x002e620000000800 */
[----:B------:R-:W-:Y:S01]  /*5640*/  IMAD.U32 R20, RZ, RZ, UR9 ;  /* 0x00000009ff147e24 */ /* 0x000fe2000f8e00ff */
[----:B------:R-:W-:Y:S04]  /*5650*/  @!P4 R2UR UR15, R21 ;  /* 0x00000000150fc2ca */ /* 0x000fe800000e0000 */
[----:B------:R-:W-:Y:S01]  /*5660*/  @!P4 R2UR UR14, R20 ;  /* 0x00000000140ec2ca */ /* 0x000fe200000e0000 */
[----:B------:R-:W-:Y:S11]  /*5670*/  @!P4 IMAD.MOV.U32 R20, RZ, RZ, 0x1000 ;  /* 0x00001000ff14c424 */ /* 0x000ff600078e00ff */
[----:B------:R-:W-:Y:S01]  /*5680*/  @!UPT UIADD3 URZ, UPT, UPT, URZ, URZ, URZ ;  /* 0x000000fffffff290 */ /* 0x000fe2000fffe0ff */
[----:B------:R1:W-:Y:S01]  /*5690*/  @!UP1 UTMALDG.3D [UR16], [UR14], desc[UR10] ;  /* 0x00000a100e0095b4 */ /* 0x0003e20008011000 */
[----:B------:R1:W-:Y:S02]  /*56a0*/  @!P4 SYNCS.ARRIVE.TRANS64.RED.A0TR RZ, [UR7+0x220], R20 ;  /* 0x00022014ffffc9a7 */ /* 0x0003e40008300407 */
[----:B-1----:R-:W-:Y:S01]  /*56b0*/  @!P1 ISETP.NE.AND P2, PT, R3, 0x1, PT ;  /* 0x000000010300980c */ /* 0x002fe20003f45270 */
[C---:B---3--:R-:W-:Y:S01]  /*56c0*/  @!P1 IMAD.HI.U32 R14, R13.reuse, R14, RZ ;  /* 0x0000000e0d0e9227 */ /* 0x048fe200078e00ff */
[----:B-----5:R-:W-:Y:S03]  /*56d0*/  @!P1 ISETP.NE.AND P0, PT, R10, 0x1, PT ;  /* 0x000000010a00980c */ /* 0x020fe60003f05270 */
[C---:B------:R-:W-:Y:S01]  /*56e0*/  @!P1 IMAD.HI.U32 R11, R8.reuse, R11, RZ ;  /* 0x0000000b080b9227 */ /* 0x040fe200078e00ff */
[----:B------:R-:W-:Y:S04]  /*56f0*/  @!P1 SHF.R.U32.HI R14, RZ, R15, R14 ;  /* 0x0000000fff0e9219 */ /* 0x000fe8000001160e */
[----:B--2---:R-:W-:Y:S01]  /*5700*/  @!P1 SHF.R.U32.HI R9, RZ, R0, R11 ;  /* 0x00000000ff099219 */ /* 0x004fe2000001160b */
[----:B------:R-:W-:Y:S01]  /*5710*/  SYNCS.ARRIVE.TRANS64.RED.A1T0 RZ, [UR8], RZ ;  /* 0x000000ffffff79a7 */ /* 0x000fe20008100408 */
[----:B------:R-:W-:Y:S02]  /*5720*/  @!P1 SEL R14, R13, R14, !P2 ;  /* 0x0000000e0d0e9207 */ /* 0x000fe40005000000 */
[----:B------:R-:W-:Y:S01]  /*5730*/  @!P1 SEL R9, R8, R9, !P0 ;  /* 0x0000000908099207 */ /* 0x000fe20004000000 */
[----:B------:R-:W1:Y:S04]  /*5740*/  SYNCS.PHASECHK.TRANS64.TRYWAIT P5, [UR7+0x238], R12 ;  /* 0x0002380cff0075a7 */ /* 0x000e6800080a1107 */
[----:B------:R-:W-:Y:S02]  /*5750*/  @!P1 IMAD.IADD R0, R9, 0x1, -R14 ;  /* 0x0000000109009824 */ /* 0x000fe400078e0a0e */
[----:B------:R-:W-:Y:S02]  /*5760*/  @!P1 IMAD.IADD R9, R14, 0x1, -R9 ;  /* 0x000000010e099824 */ /* 0x000fe400078e0a09 */
[----:B------:R-:W-:Y:S02]  /*5770*/  @!P1 IMAD R13, R0, R3, R13 ;  /* 0x00000003000d9224 */ /* 0x000fe400078e020d */
[----:B------:R-:W-:Y:S01]  /*5780*/  @!P1 IMAD R8, R9, R10, R8 ;  /* 0x0000000a09089224 */ /* 0x000fe200078e0208 */
[----:B-1----:R-:W-:Y:S06]  /*5790*/  @!P5 BRA `(.L_x_106) ;  /* 0x000000400010d947 */ /* 0x002fec0003800000 */
.L_x_228:
[----:B-1----:R-:W-:Y:S01]  /*57a0*/  @!P4 IADD3 R3, P0, PT, R32, 0x580, RZ ;  /* 0x000005802003c810 */ /* 0x002fe20007f1e0ff */
[----:B------:R-:W-:Y:S01]  /*57b0*/  VOTEU.ALL UP1, P4 ;  /* 0x0000000000ff7886 */ /* 0x000fe20002020000 */
[----:B------:R-:W-:Y:S01]  /*57c0*/  UMOV UR20, 0x0 ;  /* 0x0000000000147882 */ /* 0x000fe20000000000 */
[----:B------:R-:W-:Y:S01]  /*57d0*/  UMOV UR21, 0x10000000 ;  /* 0x1000000000157882 */ /* 0x000fe20000000000 */
[----:B------:R-:W-:Y:S01]  /*57e0*/  @!P4 R2UR UR9, R3 ;  /* 0x000000000309c2ca */ /* 0x000fe200000e0000 */
[----:B------:R-:W-:Y:S01]  /*57f0*/  @!P4 IMAD.X R0, RZ, RZ, R33, P0 ;  /* 0x000000ffff00c224 */ /* 0x000fe200000e0621 */
[----:B------:R-:W-:Y:S01]  /*5800*/  @!UP1 UIADD3 UR10, UPT, UPT, UR18, 0x40, URZ ;  /* 0x00000040120a9890 */ /* 0x000fe2000fffe0ff */
[----:B------:R-:W-:Y:S01]  /*5810*/  ISETP.NE.AND P0, PT, R30, 0x2, PT ;  /* 0x000000021e00780c */ /* 0x000fe20003f05270 */
[----:B------:R-:W-:Y:S01]  /*5820*/  UMOV UR11, UR19 ;  /* 0x00000013000b7c82 */ /* 0x000fe20008000000 */
[----:B------:R-:W-:Y:S01]  /*5830*/  UMOV UR12, UR36 ;  /* 0x00000024000c7c82 */ /* 0x000fe20008000000 */
[----:B------:R-:W-:Y:S01]  /*5840*/  @!P4 R2UR UR8, R0 ;  /* 0x000000000008c2ca */ /* 0x000fe200000e0000 */
[----:B------:R-:W-:Y:S01]  /*5850*/  IMAD.IADD R20, R8, 0x1, R94 ;  /* 0x0000000108147824 */ /* 0x000fe200078e025e */
[----:B------:R-:W-:Y:S01]  /*5860*/  @P3 R2UR UR36, R28 ;  /* 0x000000001c2432ca */ /* 0x000fe200000e0000 */
[----:B------:R-:W-:Y:S01]  /*5870*/  IMAD.IADD R21, R13, 0x1, R96 ;  /* 0x000000010d157824 */ /* 0x000fe200078e0260 */
[----:B------:R-:W-:Y:S02]  /*5880*/  SEL R0, RZ, 0x1, P0 ;  /* 0x00000001ff007807 */ /* 0x000fe40000000000 */
[----:B------:R-:W-:Y:S01]  /*5890*/  LOP3.LUT R31, R31, 0x1, RZ, 0x3c, !PT ;  /* 0x000000011f1f7812 */ /* 0x000fe200078e3cff */
[----:B------:R-:W-:Y:S01]  /*58a0*/  IMAD.U32 R10, RZ, RZ, UR9 ;  /* 0x00000009ff0a7e24 */ /* 0x000fe2000f8e00ff */
[----:B------:R-:W-:Y:S01]  /*58b0*/  @!UP1 UIADD3 UR9, UPT, UPT, UR7, 0x228, URZ ;  /* 0x0000022807099890 */ /* 0x000fe2000fffe0ff */
[----:B------:R-:W-:Y:S02]  /*58c0*/  LOP3.LUT R29, R29, R0, RZ, 0x3c, !PT ;  /* 0x000000001d1d7212 */ /* 0x000fe400078e3cff */
[----:B------:R-:W-:Y:S02]  /*58d0*/  SEL R30, R30, RZ, P0 ;  /* 0x000000ff1e1e7207 */ /* 0x000fe40000000000 */
[----:B------:R-:W-:Y:S01]  /*58e0*/  IMAD.U32 R11, RZ, RZ, UR8 ;  /* 0x00000008ff0b7e24 */ /* 0x000fe2000f8e00ff */
[----:B------:R-:W-:Y:S01]  /*58f0*/  @!P4 R2UR UR14, R10 ;  /* 0x000000000a0ec2ca */ /* 0x000fe200000e0000 */
[----:B------:R-:W-:Y:S01]  /*5900*/  @!UP1 UIADD3 UR8, UPT, UPT, UR7, 0x1400, URZ ;  /* 0x0000140007089890 */ /* 0x000fe2000fffe0ff */
[----:B------:R-:W-:Y:S02]  /*5910*/  VOTEU.ALL UP1, P4 ;  /* 0x0000000000ff7886 */ /* 0x000fe40002020000 */
[----:B------:R-:W-:Y:S11]  /*5920*/  @!P4 R2UR UR15, R11 ;  /* 0x000000000b0fc2ca */ /* 0x000ff600000e0000 */
[----:B------:R-:W-:Y:S02]  /*5930*/  @!UPT UIADD3 URZ, UPT, UPT, URZ, URZ, URZ ;  /* 0x000000fffffff290 */ /* 0x000fe4000fffe0ff */
[----:B------:R2:W-:Y:S01]  /*5940*/  @!UP1 UTMALDG.3D [UR8], [UR14], desc[UR20] ;  /* 0x000014080e0095b4 */ /* 0x0005e20008011000 */
[----:B------:R2:W-:Y:S01]  /*5950*/  @!P4 SYNCS.ARRIVE.TRANS64.RED.A0TR RZ, [UR7+0x228], R23 ;  /* 0x00022817ffffc9a7 */ /* 0x0005e20008300407 */
[----:B------:R-:W-:Y:S01]  /*5960*/  UPLOP3.LUT UP1, UPT, UPT, UPT, UPT, 0x80, 0x8 ;  /* 0x000000000008789c */ /* 0x000fe20003f2f070 */
[----:B------:R-:W-:Y:S01]  /*5970*/  SYNCS.ARRIVE.TRANS64.RED.A1T0 RZ, [UR13], RZ ;  /* 0x000000ffffff79a7 */ /* 0x000fe2000810040d */
[----:B------:R-:W-:Y:S09]  /*5980*/  @P3 BRA `(.L_x_107) ;  /* 0xfffffff400503947 */ /* 0x000ff2000383ffff */
[----:B------:R-:W-:-:S04]  /*5990*/  SHF.L.U32 R3, R31, 0x1f, RZ ;  /* 0x0000001f1f037819 */ /* 0x000fc800000006ff */
[----:B------:R-:W1:Y:S02]  /*59a0*/  SYNCS.PHASECHK.TRANS64.TRYWAIT P0, [UR7+0x230], R3 ;  /* 0x00023003ff0075a7 */ /* 0x000e640008001107 */
[----:B-1----:R-:W-:Y:S05]  /*59b0*/  @!P0 BRA `(.L_x_108) ;  /* 0x0000003c00a08947 */ /* 0x002fea0003800000 */
.L_x_230:
[----:B-1----:R-:W-:-:S07]  /*59c0*/  MOV R0, UR7 ;  /* 0x0000000700007c02 */ /* 0x002fce0008000f00 */
.L_x_109:
[----:B-1----:R-:W-:-:S04]  /*59d0*/  SHF.L.U32 R3, R31, 0x1f, RZ ;  /* 0x0000001f1f037819 */ /* 0x002fc800000006ff */
[----:B------:R1:W3:Y:S03]  /*59e0*/  SYNCS.PHASECHK.TRANS64.TRYWAIT P0, [R0+URZ+0x238], R3 ;  /* 0x00023803000075a7 */ /* 0x0002e600080011ff */
[----:B---3--:R-:W-:Y:S05]  /*59f0*/  @!P0 NANOSLEEP.SYNCS 0x989680 ;  /* 0x009896800000895d */ /* 0x008fea0003900000 */
[----:B------:R-:W3:Y:S02]  /*5a00*/  @!P0 SYNCS.PHASECHK.TRANS64 P0, [R0+URZ+0x238], R3 ;  /* 0x00023803000085a7 */ /* 0x000ee400080010ff */
[----:B--23--:R-:W-:Y:S05]  /*5a10*/  @P0 EXIT ;  /* 0x000000000000094d */ /* 0x00cfea0003800000 */
[----:B------:R-:W-:Y:S05]  /*5a20*/  BRA `(.L_x_109) ;  /* 0xfffffffc00e87947 */ /* 0x000fea000383ffff */
.L_x_98:
[----:B------:R-:W-:-:S06]  /*5a30*/  UISETP.GE.AND UP1, UPT, UR8, 0x4, UPT ;  /* 0x000000040800788c */ /* 0x000fcc000bf26270 */
[----:B------:R-:W-:-:S13]  /*5a40*/  PLOP3.LUT P0, PT, PT, PT, UP1, 0x80, 0x8 ;  /* 0x000000000008781c */ /* 0x000fda0003f0f018 */
[----:B------:R-:W-:Y:S05]  /*5a50*/  @!P0 EXIT ;  /* 0x000000000000894d */ /* 0x000fea0003800000 */
[----:B------:R-:W-:Y:S01]  /*5a60*/  BAR.SYNC.DEFER_BLOCKING 0x6, 0xa0 ;  /* 0x0182800000007b1d */ /* 0x000fe20000010000 */
[C---:B------:R-:W-:Y:S01]  /*5a70*/  IMAD.SHL.U32 R7, R108.reuse, 0x40, RZ ;  /* 0x000000406c077824 */ /* 0x040fe200078e00ff */
[C---:B------:R-:W-:Y:S01]  /*5a80*/  LOP3.LUT R110, R108.reuse, 0x60, RZ, 0xc0, !PT ;  /* 0x000000606c6e7812 */ /* 0x040fe200078ec0ff */
[C---:B------:R-:W-:Y:S01]  /*5a90*/  IMAD.SHL.U32 R100, R108.reuse, 0x20, RZ ;  /* 0x000000206c647824 */ /* 0x040fe200078e00ff */
[----:B------:R-:W-:Y:S01]  /*5aa0*/  CS2R R106, SRZ ;  /* 0x00000000006a7805 */ /* 0x000fe2000001ff00 */
[C---:B------:R-:W-:Y:S01]  /*5ab0*/  IMAD.SHL.U32 R0, R108.reuse, 0x2, RZ ;  /* 0x000000026c007824 */ /* 0x040fe200078e00ff */
[----:B------:R-:W-:Y:S02]  /*5ac0*/  UMOV UR49, 0x400 ;  /* 0x0000040000317882 */ /* 0x000fe40000000000 */
[----:B------:R-:W1:Y:S01]  /*5ad0*/  LDC R99, c[0x0][0x370] ;  /* 0x0000dc00ff637b82 */ /* 0x000e620000000800 */
[----:B------:R-:W-:Y:S01]  /*5ae0*/  ULEA UR49, UR37, UR49, 0x18 ;  /* 0x0000003125317291 */ /* 0x000fe2000f8ec0ff */
[----:B------:R-:W-:Y:S01]  /*5af0*/  LOP3.LUT R5, R7, 0x180, RZ, 0xc0, !PT ;  /* 0x0000018007057812 */ /* 0x000fe200078ec0ff */
[----:B------:R-:W-:Y:S01]  /*5b00*/  IMAD.U32 R46, R108, 0x10000, RZ ;  /* 0x000100006c2e7824 */ /* 0x000fe200078e00ff */
[----:B------:R-:W-:Y:S01]  /*5b10*/  LOP3.LUT R100, R100, 0xc00, RZ, 0xc0, !PT ;  /* 0x00000c0064647812 */ /* 0x000fe200078ec0ff */
[----:B------:R-:W-:Y:S01]  /*5b20*/  UIADD3 UR4, UPT, UPT, UR49, 0x2400, URZ ;  /* 0x0000240031047890 */ /* 0x000fe2000fffe0ff */
[----:B------:R-:W-:Y:S01]  /*5b30*/  LOP3.LUT R0, R5, 0x20, R0, 0xf8, !PT ;  /* 0x0000002005007812 */ /* 0x000fe200078ef800 */
[----:B------:R-:W-:Y:S01]  /*5b40*/  IMAD.SHL.U32 R5, R108, 0x8, RZ ;  /* 0x000000086c057824 */ /* 0x000fe200078e00ff */
[----:B------:R-:W2:Y:S01]  /*5b50*/  LDC R42, c[0x0][0xb0c] ;  /* 0x0002c300ff2a7b82 */ /* 0x000ea20000000800 */
[----:B------:R-:W-:Y:S01]  /*5b60*/  LOP3.LUT R100, R100, 0x40, R7, 0xf8, !PT ;  /* 0x0000004064647812 */ /* 0x000fe200078ef807 */
[----:B------:R-:W-:Y:S01]  /*5b70*/  IMAD.MOV.U32 R44, RZ, RZ, RZ ;  /* 0x000000ffff2c7224 */ /* 0x000fe200078e00ff */
[----:B------:R-:W-:Y:S01]  /*5b80*/  LOP3.LUT R46, R46, 0x600000, RZ, 0xc0, !PT ;  /* 0x006000002e2e7812 */ /* 0x000fe200078ec0ff */
[----:B------:R-:W-:Y:S01]  /*5b90*/  IMAD.MOV.U32 R112, RZ, RZ, RZ ;  /* 0x000000ffff707224 */ /* 0x000fe200078e00ff */
[----:B------:R-:W-:-:S02]  /*5ba0*/  LOP3.LUT R108, R108, 0x2, RZ, 0xc0, !PT ;  /* 0x000000026c6c7812 */ /* 0x000fc400078ec0ff */
[----:B------:R-:W-:Y:S02]  /*5bb0*/  CS2R R104, SRZ ;  /* 0x0000000000687805 */ /* 0x000fe4000001ff00 */
[----:B------:R-:W-:Y:S01]  /*5bc0*/  LOP3.LUT R5, R0, 0x30, R5, 0x78, !PT ;  /* 0x0000003000057812 */ /* 0x000fe200078e7805 */
[----:B------:R-:W4:Y:S01]  /*5bd0*/  LDC R97, c[0x0][0xb20] ;  /* 0x0002c800ff617b82 */ /* 0x000f220000000800 */
[----:B------:R-:W3:Y:S01]  /*5be0*/  LDS R3, [UR49+0x300] ;  /* 0x00030031ff037984 */ /* 0x000ee20008000800 */
[----:B------:R-:W-:Y:S01]  /*5bf0*/  LOP3.LUT R100, R100, 0x200, R7, 0xf8, !PT ;  /* 0x0000020064647812 */ /* 0x000fe200078ef807 */
[----:B------:R-:W-:Y:S01]  /*5c00*/  IMAD.MOV R102, RZ, RZ, -R108 ;  /* 0x000000ffff667224 */ /* 0x000fe200078e0a6c */
[----:B------:R-:W1:Y:S01]  /*5c10*/  LDCU.64 UR52, c[0x0][0x348] ;  /* 0x00006900ff3477ac */ /* 0x000e620008000a00 */
[----:B------:R-:W-:Y:S01]  /*5c20*/  IMAD.U32 R109, RZ, RZ, UR4 ;  /* 0x00000004ff6d7e24 */ /* 0x000fe2000f8e00ff */
[----:B------:R-:W-:Y:S02]  /*5c30*/  LOP3.LUT R100, R100, R5, RZ, 0xfc, !PT ;  /* 0x0000000564647212 */ /* 0x000fe400078efcff */
[----:B------:R-:W1:Y:S01]  /*5c40*/  LDC R41, c[0x0][0xb30] ;  /* 0x0002cc00ff297b82 */ /* 0x000e620000000800 */
[----:B------:R-:W1:Y:S01]  /*5c50*/  LDCU.64 UR38, c[0x0][0x888] ;  /* 0x00011100ff2677ac */ /* 0x000e620008000a00 */
[----:B------:R-:W1:Y:S06]  /*5c60*/  LDCU.64 UR44, c[0x0][0x890] ;  /* 0x00011200ff2c77ac */ /* 0x000e6c0008000a00 */
[----:B------:R-:W1:Y:S01]  /*5c70*/  LDC.64 R92, c[0x0][0xb10] ;  /* 0x0002c400ff5c7b82 */ /* 0x000e620000000a00 */
[----:B------:R-:W-:-:S07]  /*5c80*/  UIADD3 UR48, UPT, UPT, UR49, 0x400, URZ ;  /* 0x0000040031307890 */ /* 0x000fce000fffe0ff */
[----:B------:R-:W1:Y:S08]  /*5c90*/  LDC.64 R38, c[0x0][0xb18] ;  /* 0x0002c600ff267b82 */ /* 0x000e700000000a00 */
[----:B------:R-:W1:Y:S08]  /*5ca0*/  LDC.64 R36, c[0x0][0xb28] ;  /* 0x0002ca00ff247b82 */ /* 0x000e700000000a00 */
[----:B------:R-:W1:Y:S01]  /*5cb0*/  LDC.64 R90, c[0x0][0x8b0] ;  /* 0x00022c00ff5a7b82 */ /* 0x000e620000000a00 */
[----:B---3--:R-:W-:-:S07]  /*5cc0*/  IMAD.IADD R46, R3, 0x1, R46 ;  /* 0x00000001032e7824 */ /* 0x008fce00078e022e */
[----:B------:R-:W3:Y:S08]  /*5cd0*/  LDC.64 R88, c[0x0][0x8a8] ;  /* 0x00022a00ff587b82 */ /* 0x000ef00000000a00 */
[----:B--2-4-:R-:W1:Y:S02]  /*5ce0*/  LDC R98, c[0x0][0x374] ;  /* 0x0000dd00ff627b82 */ /* 0x014e640000000800 */
.L_x_135:
[----:B------:R-:W-:Y:S02]  /*5cf0*/  LEA R0, R112, UR49, 0x3 ;  /* 0x0000003170007c11 */ /* 0x000fe4000f8e18ff */
[----:B------:R-:W-:Y:S02]  /*5d00*/  SHF.L.U32 R3, R106, 0x1f, RZ ;  /* 0x0000001f6a037819 */ /* 0x000fe400000006ff */
[----:B------:R-:W-:Y:S02]  /*5d10*/  LEA R16, R112, UR49, 0x4 ;  /* 0x0000003170107c11 */ /* 0x000fe4000f8e20ff */
[----:B------:R-:W2:Y:S02]  /*5d20*/  SYNCS.PHASECHK.TRANS64.TRYWAIT P0, [R0+URZ+0x250], R3 ;  /* 0x00025003000075a7 */ /* 0x000ea400080011ff */
[----:B-12---:R-:W-:Y:S05]  /*5d30*/  @!P0 BRA `(.L_x_110) ;  /* 0x0000003800d88947 */ /* 0x006fea0003800000 */
.L_x_231:
[----:B------:R-:W4:Y:S01]  /*5d40*/  LDC.64 R12, c[0x0][0xb10] ;  /* 0x0002c400ff0c7b82 */ /* 0x000f220000000a00 */
[----:B------:R-:W3:Y:S01]  /*5d50*/  LDS.128 R16, [R16+0x2e0] ;  /* 0x0002e00010107984 */ /* 0x000ee20000000c00 */
[----:B-1----:R-:W-:Y:S01]  /*5d60*/  ISETP.NE.AND P1, PT, R41, 0x1, PT ;  /* 0x000000012900780c */ /* 0x002fe20003f25270 */
[----:B--2---:R-:W-:Y:S01]  /*5d70*/  VIADD R0, R0, 0x260 ;  /* 0x0000026000007836 */ /* 0x004fe20000000000 */
[----:B------:R-:W-:Y:S04]  /*5d80*/  ISETP.GE.AND P0, PT, R40, 0x1, PT ;  /* 0x000000012800780c */ /* 0x000fe80003f06270 */
[----:B------:R-:W1:Y:S01]  /*5d90*/  LDC.64 R10, c[0x0][0xb18] ;  /* 0x0002c600ff0a7b82 */ /* 0x000e620000000a00 */
[----:B------:R-:W-:Y:S01]  /*5da0*/  PRMT R0, RZ, 0x654, R0 ;  /* 0x00000654ff007816 */ /* 0x000fe20000000000 */
[----:B------:R-:W-:Y:S01]  /*5db0*/  @!PT LDS RZ, [RZ] ;  /* 0x00000000fffff984 */ /* 0x000fe20000000800 */
[----:B------:R-:W-:Y:S01]  /*5dc0*/  @!PT LDS RZ, [RZ] ;  /* 0x00000000fffff984 */ /* 0x000fe20000000800 */
[----:B------:R-:W-:Y:S01]  /*5dd0*/  @!PT LDS RZ, [RZ] ;  /* 0x00000000fffff984 */ /* 0x000fe20000000800 */
[----:B------:R-:W-:Y:S01]  /*5de0*/  @!PT LDS RZ, [RZ] ;  /* 0x00000000fffff984 */ /* 0x000fe20000000800 */
[----:B------:R2:W-:Y:S06]  /*5df0*/  MEMBAR.ALL.CTA ;  /* 0x0000000000007992 */ /* 0x0005ec0000008000 */
[----:B--2---:R-:W2:Y:S01]  /*5e00*/  FENCE.VIEW.ASYNC.S ;  /* 0x00000000000073c6 */ /* 0x004ea20000000000 */
[----:B------:R-:W1:Y:S08]  /*5e10*/  @!P1 LDC R14, c[0x0][0xb20] ;  /* 0x0002c800ff0e9b82 */ /* 0x000e700000000800 */
[----:B------:R-:W1:Y:S01]  /*5e20*/  @!P1 LDC R9, c[0x0][0xb0c] ;  /* 0x0002c300ff099b82 */ /* 0x000e620000000800 */
[----:B--2---:R2:W-:Y:S01]  /*5e30*/  SYNCS.ARRIVE.TRANS64.RED.A1T0 RZ, [R0+URZ], RZ ;  /* 0x000000ff00ff79a7 */ /* 0x0045e200081004ff */
[----:B---3--:R-:W-:Y:S04]  /*5e40*/  LOP3.LUT P4, RZ, R18, 0x1, RZ, 0xc0, !PT ;  /* 0x0000000112ff7812 */ /* 0x008fe8000788c0ff */
[----:B------:R-:W-:Y:S09]  /*5e50*/  P2R R111, PR, RZ, 0x10 ;  /* 0x00000010ff6f7803 */ /* 0x000ff20000000000 */
[----:B------:R-:W-:Y:S02]  /*5e60*/  @P4 MOV R45, R16 ;  /* 0x00000010002d4202 */ /* 0x000fe40000000f00 */
[----:B------:R-:W-:Y:S01]  /*5e70*/  @P4 LOP3.LUT R43, R17, 0xffff, RZ, 0xc0, !PT ;  /* 0x0000ffff112b4812 */ /* 0x000fe200078ec0ff */
[----:B--2-4-:R-:W-:Y:S06]  /*5e80*/  @!P0 BRA `(.L_x_111) ;  /* 0x0000000000a48947 */ /* 0x014fec0003800000 */
[----:B------:R-:W-:Y:S01]  /*5e90*/  IMAD.HI.U32 R24, R98, R39, RZ ;  /* 0x0000002762187227 */ /* 0x000fe200078e00ff */
[----:B------:R-:W-:Y:S02]  /*5ea0*/  ISETP.NE.AND P0, PT, R38, 0x1, PT ;  /* 0x000000012600780c */ /* 0x000fe40003f05270 */
[----:B------:R-:W-:Y:S01]  /*5eb0*/  ISETP.NE.AND P2, PT, R40, 0x1, PT ;  /* 0x000000012800780c */ /* 0x000fe20003f45270 */
[-C--:B------:R-:W-:Y:S01]  /*5ec0*/  IMAD.HI.U32 R22, R99, R92.reuse, RZ ;  /* 0x0000005c63167227 */ /* 0x080fe200078e00ff */
[----:B------:R-:W-:Y:S02]  /*5ed0*/  SHF.R.U32.HI R23, RZ, R97, R24 ;  /* 0x00000061ff177219 */ /* 0x000fe40000011618 */
[----:B------:R-:W-:Y:S01]  /*5ee0*/  ISETP.NE.AND P3, PT, R42, 0x1, PT ;  /* 0x000000012a00780c */ /* 0x000fe20003f65270 */
[----:B------:R-:W-:Y:S01]  /*5ef0*/  IMAD.HI.U32 R28, R43, R39, RZ ;  /* 0x000000272b1c7227 */ /* 0x000fe200078e00ff */
[----:B------:R-:W-:Y:S02]  /*5f00*/  SHF.R.U32.HI R22, RZ, R93, R22 ;  /* 0x0000005dff167219 */ /* 0x000fe40000011616 */
[----:B------:R-:W-:Y:S01]  /*5f10*/  SEL R3, R98, R23, !P0 ;  /* 0x0000001762037207 */ /* 0x000fe20004000000 */
[----:B------:R-:W-:Y:S01]  /*5f20*/  IMAD.HI.U32 R26, R45, R92, RZ ;  /* 0x0000005c2d1a7227 */ /* 0x000fe200078e00ff */
[----:B------:R-:W-:Y:S03]  /*5f30*/  SEL R7, R99, R22, !P3 ;  /* 0x0000001663077207 */ /* 0x000fe60005800000 */
[-C--:B------:R-:W-:Y:S01]  /*5f40*/  IMAD.HI.U32 R22, R3, R36.reuse, RZ ;  /* 0x0000002403167227 */ /* 0x080fe200078e00ff */
[----:B------:R-:W-:Y:S03]  /*5f50*/  SHF.R.U32.HI R26, RZ, R93, R26 ;  /* 0x0000005dff1a7219 */ /* 0x000fe6000001161a */
[----:B------:R-:W-:Y:S01]  /*5f60*/  IMAD.HI.U32 R24, R7, R36, RZ ;  /* 0x0000002407187227 */ /* 0x000fe200078e00ff */
[----:B------:R-:W-:Y:S02]  /*5f70*/  @P2 SHF.R.U32.HI R3, RZ, R37, R22 ;  /* 0x00000025ff032219 */ /* 0x000fe40000011616 */
[----:B------:R-:W-:Y:S02]  /*5f80*/  SHF.R.U32.HI R22, RZ, R97, R28 ;  /* 0x00000061ff167219 */ /* 0x000fe4000001161c */
[----:B------:R-:W-:Y:S01]  /*5f90*/  @P2 SHF.R.U32.HI R7, RZ, R37, R24 ;  /* 0x00000025ff072219 */ /* 0x000fe20000011618 */
[C---:B------:R-:W-:Y:S01]  /*5fa0*/  IMAD R2, R40.reuse, R3, RZ ;  /* 0x0000000328027224 */ /* 0x040fe200078e02ff */
[----:B------:R-:W-:Y:S02]  /*5fb0*/  SEL R5, R43, R22, !P0 ;  /* 0x000000162b057207 */ /* 0x000fe40004000000 */
[----:B------:R-:W-:Y:S01]  /*5fc0*/  SEL R3, R45, R26, !P3 ;  /* 0x0000001a2d037207 */ /* 0x000fe20005800000 */
[----:B------:R-:W-:Y:S01]  /*5fd0*/  IMAD R4, R40, R7, RZ ;  /* 0x0000000728047224 */ /* 0x000fe200078e02ff */
[C---:B------:R-:W-:Y:S01]  /*5fe0*/  ISETP.GE.AND P0, PT, R5.reuse, R2, PT ;  /* 0x000000020500720c */ /* 0x040fe20003f06270 */
[----:B------:R-:W-:Y:S03]  /*5ff0*/  IMAD.HI.U32 R6, R5, R36, RZ ;  /* 0x0000002405067227 */ /* 0x000fe600078e00ff */
[----:B------:R-:W-:Y:S01]  /*6000*/  ISETP.GE.OR P0, PT, R3, R4, P0 ;  /* 0x000000040300720c */ /* 0x000fe20000706670 */
[----:B------:R-:W-:Y:S01]  /*6010*/  IMAD.MOV R4, RZ, RZ, -R3 ;  /* 0x000000ffff047224 */ /* 0x000fe200078e0a03 */
[-C--:B------:R-:W-:Y:S03]  /*6020*/  SHF.R.U32.HI R6, RZ, R37.reuse, R6 ;  /* 0x00000025ff067219 */ /* 0x080fe60000011606 */
[----:B------:R-:W-:Y:S01]  /*6030*/  IMAD R45, R42, R4, R45 ;  /* 0x000000042a2d7224 */ /* 0x000fe200078e022d */
[----:B------:R-:W-:Y:S05]  /*6040*/  SEL R15, R5, R6, !P2 ;  /* 0x00000006050f7207 */ /* 0x000fea0005000000 */
[----:B------:R-:W-:Y:S02]  /*6050*/  IMAD.MOV R6, RZ, RZ, -R15 ;  /* 0x000000ffff067224 */ /* 0x000fe400078e0a0f */
[C---:B------:R-:W-:Y:S04]  /*6060*/  @!P0 IMAD.HI.U32 R2, R3.reuse, R36, RZ ;  /* 0x0000002403028227 */ /* 0x040fe800078e00ff */
[----:B------:R-:W-:Y:S01]  /*6070*/  IMAD R6, R40, R6, R5 ;  /* 0x0000000628067224 */ /* 0x000fe200078e0205 */
[----:B------:R-:W-:Y:S04]  /*6080*/  @!P0 SHF.R.U32.HI R2, RZ, R37, R2 ;  /* 0x00000025ff028219 */ /* 0x000fe80000011602 */
[----:B------:R-:W-:Y:S02]  /*6090*/  @!P0 SEL R0, R3, R2, !P2 ;  /* 0x0000000203008207 */ /* 0x000fe40005000000 */
[----:B------:R-:W-:Y:S02]  /*60a0*/  IADD3 R2, PT, PT, -R5, RZ, RZ ;  /* 0x000000ff05027210 */ /* 0x000fe40007ffe1ff */
[----:B------:R-:W-:Y:S01]  /*60b0*/  @!P0 IADD3 R8, PT, PT, R15, -R0, RZ ;  /* 0x800000000f088210 */ /* 0x000fe20007ffe0ff */
[----:B------:R-:W-:Y:S02]  /*60c0*/  @!P0 IMAD R0, R7, R6, R0 ;  /* 0x0000000607008224 */ /* 0x000fe400078e0200 */
[----:B------:R-:W-:Y:S02]  /*60d0*/  IMAD R43, R38, R2, R43 ;  /* 0x00000002262b7224 */ /* 0x000fe400078e022b */
[----:B------:R-:W-:Y:S02]  /*60e0*/  @!P0 IMAD R5, R8, R40, R3 ;  /* 0x0000002808058224 */ /* 0x000fe400078e0203 */
[----:B------:R-:W-:Y:S04]  /*60f0*/  @!P0 IMAD.MOV.U32 R3, RZ, RZ, R0 ;  /* 0x000000ffff038224 */ /* 0x000fe800078e0000 */
[----:B------:R-:W-:Y:S02]  /*6100*/  IMAD R45, R3, R42, R45 ;  /* 0x0000002a032d7224 */ /* 0x000fe400078e022d */
[----:B------:R-:W-:Y:S07]  /*6110*/  IMAD R43, R5, R38, R43 ;  /* 0x00000026052b7224 */ /* 0x000fee00078e022b */
.L_x_111:
[----:B-1----:R-:W-:Y:S01]  /*6120*/  @!P1 ISETP.NE.AND P0, PT, R10, 0x1, PT ;  /* 0x000000010a00980c */ /* 0x002fe20003f05270 */
[----:B------:R-:W-:Y:S01]  /*6130*/  @!P1 IMAD.HI.U32 R0, R45, R12, RZ ;  /* 0x0000000c2d009227 */ /* 0x000fe200078e00ff */
[----:B------:R-:W-:Y:S01]  /*6140*/  @!P1 ISETP.NE.AND P2, PT, R9, 0x1, PT ;  /* 0x000000010900980c */ /* 0x000fe20003f45270 */
[----:B------:R-:W-:Y:S01]  /*6150*/  ULOP3.LUT UP0, URZ, UR48, 0x1b0, URZ, 0xc0, !UPT ;  /* 0x000001b030ff7892 */ /* 0x000fe2000f80c0ff */
[----:B------:R-:W-:Y:S01]  /*6160*/  R2UR UR42, R21 ;  /* 0x00000000152a72ca */ /* 0x000fe200000e0000 */
[----:B------:R-:W-:Y:S01]  /*6170*/  @!P1 IMAD.HI.U32 R3, R43, R11, RZ ;  /* 0x0000000b2b039227 */ /* 0x000fe200078e00ff */
[----:B------:R-:W-:Y:S02]  /*6180*/  @!P1 SHF.R.U32.HI R0, RZ, R13, R0 ;  /* 0x0000000dff009219 */ /* 0x000fe40000011600 */
[----:B------:R-:W-:Y:S01]  /*6190*/  R2UR UR41, R20 ;  /* 0x00000000142972ca */ /* 0x000fe200000e0000 */
[----:B------:R-:W-:Y:S01]  /*61a0*/  VIADD R112, R112, 0x1 ;  /* 0x0000000170707836 */ /* 0x000fe20000000000 */
[----:B------:R-:W-:Y:S02]  /*61b0*/  @!P1 SHF.R.U32.HI R2, RZ, R14, R3 ;  /* 0x0000000eff029219 */ /* 0x000fe40000011603 */
[----:B------:R-:W-:Y:S02]  /*61c0*/  @!P1 SEL R3, R45, R0, !P2 ;  /* 0x000000002d039207 */ /* 0x000fe40005000000 */
[----:B------:R-:W-:Y:S02]  /*61d0*/  @!P1 SEL R2, R43, R2, !P0 ;  /* 0x000000022b029207 */ /* 0x000fe40004000000 */
[----:B------:R-:W-:Y:S01]  /*61e0*/  @P4 SHF.R.U32.HI R103, RZ, 0x10, R17 ;  /* 0x00000010ff674819 */ /* 0x000fe20000011611 */
[----:B------:R-:W-:Y:S02]  /*61f0*/  USHF.L.U32 UR42, UR42, 0x6, URZ ;  /* 0x000000062a2a7899 */ /* 0x000fe400080006ff */
[----:B------:R-:W-:Y:S02]  /*6200*/  @!P1 IMAD.IADD R0, R2, 0x1, -R3 ;  /* 0x0000000102009824 */ /* 0x000fe400078e0a03 */
[----:B------:R-:W-:Y:S01]  /*6210*/  @!P1 IMAD.IADD R2, R3, 0x1, -R2 ;  /* 0x0000000103029824 */ /* 0x000fe200078e0a02 */
[----:B------:R-:W-:Y:S01]  /*6220*/  USHF.L.U32 UR41, UR41, 0x7, URZ ;  /* 0x0000000729297899 */ /* 0x000fe200080006ff */
[----:B------:R-:W-:Y:S02]  /*6230*/  @!P1 IMAD R45, R0, R9, R45 ;  /* 0x00000009002d9224 */ /* 0x000fe400078e022d */
[----:B------:R-:W-:Y:S01]  /*6240*/  @!P1 IMAD R43, R2, R10, R43 ;  /* 0x0000000a022b9224 */ /* 0x000fe200078e022b */
[----:B------:R-:W-:Y:S08]  /*6250*/  BRA.U !UP0, `(.L_x_112) ;  /* 0x0000000108407547 */ /* 0x000ff0000b800000 */
[----:B------:R-:W1:Y:S01]  /*6260*/  LDCU.64 UR8, c[0x4][0x80] ;  /* 0x01001000ff0877ac */ /* 0x000e620008000a00 */
[----:B------:R-:W-:Y:S01]  /*6270*/  MOV R3, 0x0 ;  /* 0x0000000000037802 */ /* 0x000fe20000000f00 */
[----:B------:R-:W-:Y:S02]  /*6280*/  HFMA2 R12, -RZ, RZ, 0, 5.9604644775390625e-08 ;  /* 0x00000001ff0c7431 */ /* 0x000fe400000001ff */
[----:B------:R-:W-:Y:S02]  /*6290*/  IMAD.MOV.U32 R8, RZ, RZ, 0x70 ;  /* 0x00000070ff087424 */ /* 0x000fe400078e00ff */
[----:B------:R-:W-:Y:S01]  /*62a0*/  IMAD.MOV.U32 R13, RZ, RZ, RZ ;  /* 0x000000ffff0d7224 */ /* 0x000fe200078e00ff */
[----:B------:R-:W2:Y:S01]  /*62b0*/  LDCU.64 UR6, c[0x4][0x88] ;  /* 0x01001100ff0677ac */ /* 0x000ea20008000a00 */
[----:B------:R-:W3:Y:S01]  /*62c0*/  LDC.64 R2, c[0x4][R3] ;  /* 0x0100000003027b82 */ /* 0x000ee20000000a00 */
[----:B------:R-:W4:Y:S01]  /*62d0*/  LDCU.64 UR4, c[0x4][0x8] ;  /* 0x01000100ff0477ac */ /* 0x000f220008000a00 */
[----:B-1----:R-:W-:Y:S01]  /*62e0*/  MOV R5, UR9 ;  /* 0x0000000900057c02 */ /* 0x002fe20008000f00 */
[----:B------:R-:W-:Y:S01]  /*62f0*/  IMAD.U32 R4, RZ, RZ, UR8 ;  /* 0x00000008ff047e24 */ /* 0x000fe2000f8e00ff */
[----:B--2---:R-:W-:Y:S01]  /*6300*/  MOV R7, UR7 ;  /* 0x0000000700077c02 */ /* 0x004fe20008000f00 */
[----:B------:R-:W-:Y:S01]  /*6310*/  IMAD.U32 R6, RZ, RZ, UR6 ;  /* 0x00000006ff067e24 */ /* 0x000fe2000f8e00ff */
[----:B----4-:R-:W-:Y:S01]  /*6320*/  MOV R11, UR5 ;  /* 0x00000005000b7c02 */ /* 0x010fe20008000f00 */
[----:B------:R-:W-:Y:S02]  /*6330*/  IMAD.U32 R10, RZ, RZ, UR4 ;  /* 0x00000004ff0a7e24 */ /* 0x000fe4000f8e00ff */
[----:B------:R-:W-:Y:S07]  /*6340*/  LEPC R20, `(.L_x_112) ;  /* 0x000000001014794e */ /* 0x000fee0000000000 */
[----:B---3-5:R-:W-:Y:S05]  /*6350*/  CALL.ABS.NOINC R2 ;  /* 0x0000000002007343 */ /* 0x028fea0003c00000 */
.L_x_112:
[----:B------:R-:W-:Y:S01]  /*6360*/  LOP3.LUT P0, RZ, R109, 0x1b0, RZ, 0xc0, !PT ;  /* 0x000001b06dff7812 */ /* 0x000fe2000780c0ff */
[----:B------:R-:W-:Y:S11]  /*6370*/  BSSY.RECONVERGENT B6, `(.L_x_113) ;  /* 0x0000013000067945 */ /* 0x000ff60003800200 */
[----:B------:R-:W-:Y:S01]  /*6380*/  @!UPT UIADD3 URZ, UPT, UPT, URZ, URZ, URZ ;  /* 0x000000fffffff290 */ /* 0x000fe2000fffe0ff */
[----:B------:R-:W-:Y:S05]  /*6390*/  @!P0 BRA `(.L_x_114) ;  /* 0x0000000000408947 */ /* 0x000fea0003800000 */
        /* <DEDUP_REMOVED lines=16> */
.L_x_114:
[----:B------:R-:W-:Y:S05]  /*64a0*/  BSYNC.RECONVERGENT B6 ;  /* 0x0000000000067941 */ /* 0x000fea0003800200 */
.L_x_113:
[----:B------:R-:W-:Y:S01]  /*64b0*/  ISETP.NE.U32.AND P4, PT, R90, RZ, PT ;  /* 0x000000ff5a00720c */ /* 0x000fe20003f85070 */
[----:B------:R-:W-:Y:S01]  /*64c0*/  UISETP.NE.AND UP2, UPT, UR50, URZ, UPT ;  /* 0x000000ff3200728c */ /* 0x000fe2000bf45270 */
[----:B------:R-:W-:Y:S01]  /*64d0*/  ISETP.NE.U32.AND P2, PT, RZ, UR38, PT ;  /* 0x00000026ff007c0c */ /* 0x000fe2000bf45070 */
[----:B------:R-:W-:Y:S01]  /*64e0*/  UISETP.NE.U32.AND UP1, UPT, UR44, URZ, UPT ;  /* 0x000000ff2c00728c */ /* 0x000fe2000bf25070 */
[----:B------:R-:W-:Y:S01]  /*64f0*/  ISETP.NE.AND.EX P4, PT, R91, RZ, PT, P4 ;  /* 0x000000ff5b00720c */ /* 0x000fe20003f85340 */
[----:B------:R-:W-:Y:S01]  /*6500*/  UPLOP3.LUT UP0, UPT, UPT, UPT, UPT, 0x40, 0x4 ;  /* 0x000000000004789c */ /* 0x000fe20003f0e870 */
[----:B------:R-:W-:Y:S01]  /*6510*/  ISETP.NE.AND.EX P2, PT, RZ, UR39, PT, P2 ;  /* 0x00000027ff007c0c */ /* 0x000fe2000bf45320 */
[----:B------:R-:W-:Y:S01]  /*6520*/  UISETP.NE.AND.EX UP1, UPT, UR45, URZ, UPT, UP1 ;  /* 0x000000ff2d00728c */ /* 0x000fe2000bf25310 */
[----:B------:R-:W-:Y:S04]  /*6530*/  PLOP3.LUT P1, PT, PT, PT, UP2, 0x80, 0x8 ;  /* 0x000000000008781c */ /* 0x000fe80003f2f028 */
[----:B------:R-:W-:Y:S06]  /*6540*/  @UP2 UPLOP3.LUT UP0, UPT, UPT, UPT, UP1, 0x80, 0x8 ;  /* 0x000000000008289c */ /* 0x000fec0003f0f010 */
[----:B------:R-:W-:Y:S01]  /*6550*/  PLOP3.LUT P0, PT, PT, PT, UP0, 0x80, 0x8 ;  /* 0x000000000008781c */ /* 0x000fe20003f0f008 */
[----:B------:R-:W-:Y:S01]  /*6560*/  @!UPT UIADD3 URZ, UPT, UPT, URZ, URZ, URZ ;  /* 0x000000fffffff290 */ /* 0x000fe2000fffe0ff */
[----:B------:R-:W-:Y:S11]  /*6570*/  BRA.U !UP1, `(.L_x_115) ;  /* 0x0000000109387547 */ /* 0x000ff6000b800000 */
[----:B------:R-:W-:Y:S01]  /*6580*/  UISETP.NE.U32.AND UP0, UPT, UR38, URZ, UPT ;  /* 0x000000ff2600728c */ /* 0x000fe2000bf05070 */
[----:B------:R-:W-:Y:S02]  /*6590*/  HFMA2 R0, -RZ, RZ, 0, 5.9604644775390625e-08 ;  /* 0x00000001ff007431 */ /* 0x000fe400000001ff */
[----:B------:R-:W-:Y:S01]  /*65a0*/  IMAD.MOV.U32 R95, RZ, RZ, 0x1 ;  /* 0x00000001ff5f7424 */ /* 0x000fe200078e00ff */
[----:B------:R-:W-:Y:S06]  /*65b0*/  UISETP.NE.AND.EX UP0, UPT, UR39, URZ, UPT, UP0 ;  /* 0x000000ff2700728c */ /* 0x000fec000bf05300 */
[----:B------:R-:W-:Y:S05]  /*65c0*/  PLOP3.LUT P3, PT, PT, PT, UP0, 0x80, 0x8 ;  /* 0x000000000008781c */ /* 0x000fea0003f6f008 */
[----:B------:R-:W1:Y:S01]  /*65d0*/  @UP0 LDCU.64 UR6, c[0x0][0x888] ;  /* 0x00011100ff0607ac */ /* 0x000e620008000a00 */
[----:B------:R-:W-:Y:S07]  /*65e0*/  @UP0 UIMAD UR4, UR36, UR44, URZ ;  /* 0x0000002c240402a4 */ /* 0x000fee000f8e02ff */
[----:B------:R-:W-:Y:S01]  /*65f0*/  @!P3 PRMT R95, R0, 0x7610, R95 ;  /* 0x00007610005fb816 */ /* 0x000fe2000000005f */
[----:B-1----:R-:W-:Y:S03]  /*6600*/  @UP0 UIMAD.WIDE UR6, UR4, 0x4, UR6 ;  /* 0x00000004040608a5 */ /* 0x002fe6000f8e0206 */
[----:B------:R-:W1:Y:S03]  /*6610*/  @!UP0 LDCU UR4, c[0x0][0x880] ;  /* 0x00011000ff0487ac */ /* 0x000e660008000800 */
[----:B------:R-:W-:Y:S01]  /*6620*/  IMAD.U32 R2, RZ, RZ, UR6 ;  /* 0x00000006ff027e24 */ /* 0x000fe2000f8e00ff */
[----:B------:R-:W-:Y:S05]  /*6630*/  MOV R3, UR7 ;  /* 0x0000000700037c02 */ /* 0x000fea0008000f00 */
[----:B-----5:R2:W5:Y:S02]  /*6640*/  @P3 LDG.E R49, desc[UR46][R2.64] ;  /* 0x0000002e02313981 */ /* 0x020564000c1e1900 */
[----:B-12---:R-:W-:Y:S02]  /*6650*/  @!P3 IMAD.U32 R49, RZ, RZ, UR4 ;  /* 0x00000004ff31be24 */ /* 0x006fe4000f8e00ff */
.L_x_115:
[----:B------:R-:W-:Y:S05]  /*6660*/  @!P4 BRA `(.L_x_116) ;  /* 0x000000000020c947 */ /* 0x000fea0003800000 */
[----:B------:R-:W-:Y:S04]  /*6670*/  ISETP.NE.U32.AND P3, PT, R88, RZ, PT ;  /* 0x000000ff5800720c */ /* 0x000fe80003f65070 */
[----:B------:R-:W-:Y:S11]  /*6680*/  ISETP.NE.AND.EX P3, PT, R89, RZ, PT, P3 ;  /* 0x000000ff5900720c */ /* 0x000ff60003f65330 */
[----:B------:R-:W-:Y:S02]  /*6690*/  @!UPT UIADD3 URZ, UPT, UPT, URZ, URZ, URZ ;  /* 0x000000fffffff290 */ /* 0x000fe4000fffe0ff */
[----:B------:R-:W1:Y:S01]  /*66a0*/  @P3 LDC.64 R2, c[0x0][0x8a8] ;  /* 0x00022a00ff023b82 */ /* 0x000e620000000a00 */
[----:B------:R-:W-:Y:S04]  /*66b0*/  @P3 IMAD R0, R90, UR36, RZ ;  /* 0x000000245a003c24 */ /* 0x000fe8000f8e02ff */
[----:B-1----:R-:W-:Y:S05]  /*66c0*/  @P3 IMAD.WIDE R2, R0, 0x4, R2 ;  /* 0x0000000400023825 */ /* 0x002fea00078e0202 */
[----:B-----5:R1:W5:Y:S02]  /*66d0*/  @P3 LDG.E R47, desc[UR46][R2.64] ;  /* 0x0000002e022f3981 */ /* 0x020364000c1e1900 */
[----:B-1----:R-:W2:Y:S02]  /*66e0*/  @!P3 LDC R47, c[0x0][0x8a0] ;  /* 0x00022800ff2fbb82 */ /* 0x002ea40000000800 */
.L_x_116:
[----:B-----5:R-:W-:Y:S01]  /*66f0*/  FSETP.NEU.AND P4, PT, R49, RZ, PT ;  /* 0x000000ff3100720b */ /* 0x020fe20003f8d000 */
[----:B------:R-:W-:Y:S01]  /*6700*/  BSSY B1, `(.L_x_117) ;  /* 0x0000042000017945 */ /* 0x000fe20003800000 */
[----:B------:R-:W-:Y:S01]  /*6710*/  SEL R7, RZ, 0xffffffff, P2 ;  /* 0xffffffffff077807 */ /* 0x000fe20001000000 */
[----:B------:R-:W-:Y:S01]  /*6720*/  IMAD.MOV.U32 R115, RZ, RZ, 0x1 ;  /* 0x00000001ff737424 */ /* 0x000fe200078e00ff */
[----:B------:R-:W-:Y:S02]  /*6730*/  LOP3.LUT P3, RZ, R95, 0xff, RZ, 0xc0, !PT ;  /* 0x000000ff5fff7812 */ /* 0x000fe4000786c0ff */
[----:B------:R-:W-:Y:S02]  /*6740*/  CS2R R86, SRZ ;  /* 0x0000000000567805 */ /* 0x000fe4000001ff00 */
[----:B------:R-:W-:Y:S02]  /*6750*/  @P1 SEL R4, RZ, 0xffffffff, P4 ;  /* 0xffffffffff041807 */ /* 0x000fe40002000000 */
[----:B------:R-:W-:Y:S02]  /*6760*/  CS2R R84, SRZ ;  /* 0x0000000000547805 */ /* 0x000fe4000001ff00 */
[----:B------:R-:W-:Y:S02]  /*6770*/  LEA R0, R105, UR49, 0x3 ;  /* 0x0000003169007c11 */ /* 0x000fe4000f8e18ff */
[----:B------:R-:W-:Y:S02]  /*6780*/  CS2R R82, SRZ ;  /* 0x0000000000527805 */ /* 0x000fe4000001ff00 */
[----:B------:R-:W-:Y:S02]  /*6790*/  @P0 SEL R4, R7, R4, !P3 ;  /* 0x0000000407040207 */ /* 0x000fe40005800000 */
[----:B------:R-:W-:Y:S02]  /*67a0*/  CS2R R80, SRZ ;  /* 0x0000000000507805 */ /* 0x000fe4000001ff00 */
[----:B------:R-:W-:Y:S02]  /*67b0*/  LEA R113, R44, UR49, 0x3 ;  /* 0x000000312c717c11 */ /* 0x000fe4000f8e18ff */
[----:B------:R-:W-:Y:S02]  /*67c0*/  @P1 LOP3.LUT R4, R4, 0x1, RZ, 0xc0, !PT ;  /* 0x0000000104041812 */ /* 0x000fe400078ec0ff */
[----:B------:R-:W-:Y:S02]  /*67d0*/  SHF.L.U32 R2, R107, 0x1f, RZ ;  /* 0x0000001f6b027819 */ /* 0x000fe400000006ff */
[----:B------:R-:W-:Y:S02]  /*67e0*/  ISETP.NE.U32.OR P6, PT, R4, 0x1, !P1 ;  /* 0x000000010400780c */ /* 0x000fe40004fc5470 */
[----:B------:R-:W-:Y:S02]  /*67f0*/  PLOP3.LUT P2, PT, PT, PT, UP1, 0x80, 0x8 ;  /* 0x000000000008781c */ /* 0x000fe40003f4f018 */
[----:B------:R-:W-:Y:S02]  /*6800*/  LEA.HI R5, R44, R44, RZ, 0x1 ;  /* 0x0000002c2c057211 */ /* 0x000fe400078f08ff */
[----:B------:R-:W-:Y:S02]  /*6810*/  SEL R4, RZ, 0xffffffff, P4 ;  /* 0xffffffffff047807 */ /* 0x000fe40002000000 */
[----:B------:R-:W-:Y:S01]  /*6820*/  P2R R114, PR, RZ, 0x40 ;  /* 0x00000040ff727803 */ /* 0x000fe20000000000 */
[C---:B------:R-:W-:Y:S01]  /*6830*/  IMAD.SHL.U32 R3, R5.reuse, 0x40, RZ ;  /* 0x0000004005037824 */ /* 0x040fe200078e00ff */
[----:B------:R-:W-:Y:S03]  /*6840*/  LOP3.LUT R5, R5, 0xffe, RZ, 0xc0, !PT ;  /* 0x00000ffe05057812 */ /* 0x000fe600078ec0ff */
[----:B------:R-:W-:Y:S02]  /*6850*/  @P6 SHF.L.U32 R9, R104, 0x1f, RZ ;  /* 0x0000001f68096819 */ /* 0x000fe400000006ff */
[----:B------:R-:W-:Y:S01]  /*6860*/  @P2 SEL R4, R7, R4, !P3 ;  /* 0x0000000407042207 */ /* 0x000fe20005800000 */
[----:B------:R-:W-:Y:S01]  /*6870*/  IMAD.IADD R48, R44, 0x1, -R5 ;  /* 0x000000012c307824 */ /* 0x000fe200078e0a05 */
[----:B------:R-:W1:Y:S01]  /*6880*/  @P6 SYNCS.PHASECHK.TRANS64.TRYWAIT P1, [R0+URZ+0x220], R9 ;  /* 0x00022009000065a7 */ /* 0x000e6200080211ff */
[----:B------:R-:W-:Y:S02]  /*6890*/  LOP3.LUT R3, R3, 0xffffff80, RZ, 0xc0, !PT ;  /* 0xffffff8003037812 */ /* 0x000fe400078ec0ff */
[----:B------:R-:W-:Y:S03]  /*68a0*/  LOP3.LUT R4, R4, 0x1, RZ, 0xc0, !PT ;  /* 0x0000000104047812 */ /* 0x000fe600078ec0ff */
[----:B------:R-:W-:Y:S01]  /*68b0*/  IMAD.IADD R3, R46, 0x1, R3 ;  /* 0x000000012e037824 */ /* 0x000fe200078e0203 */
[----:B------:R-:W-:Y:S03]  /*68c0*/  ISETP.NE.U32.AND P5, PT, R4, 0x1, PT ;  /* 0x000000010400780c */ /* 0x000fe60003fa5070 */
[----:B------:R-:W-:Y:S01]  /*68d0*/  IMAD R48, R48, 0x100000, R3 ;  /* 0x0010000030307824 */ /* 0x000fe200078e0203 */
[----:B------:R-:W-:Y:S01]  /*68e0*/  P2R R124, PR, RZ, 0x20 ;  /* 0x00000020ff7c7803 */ /* 0x000fe20000000000 */
[----:B------:R3:W4:Y:S01]  /*68f0*/  SYNCS.PHASECHK.TRANS64.TRYWAIT P0, [R113+URZ+0x270], R2 ;  /* 0x00027002710075a7 */ /* 0x00072200080011ff */
[----:B-1----:R-:W-:Y:S01]  /*6900*/  @P6 SEL R115, RZ, 0x1, !P1 ;  /* 0x00000001ff736807 */ /* 0x002fe20004800000 */
[----:B---3--:R-:W-:Y:S06]  /*6910*/  @!P6 BRA `(.L_x_118) ;  /* 0x000000000080e947 */ /* 0x008fec0003800000 */
[----:B------:R-:W-:Y:S01]  /*6920*/  @P5 IMAD R5, R105, 0x1000, R100 ;  /* 0x0000100069055824 */ /* 0x000fe200078e0264 */
[----:B------:R-:W-:Y:S01]  /*6930*/  ISETP.NE.AND P1, PT, R115, RZ, PT ;  /* 0x000000ff7300720c */ /* 0x000fe20003f25270 */
[----:B------:R-:W-:Y:S01]  /*6940*/  BSSY B0, `(.L_x_119) ;  /* 0x000000b000007945 */ /* 0x000fe20003800000 */
[----:B------:R-:W-:Y:S01]  /*6950*/  CS2R R82, SRZ ;  /* 0x0000000000527805 */ /* 0x000fe2000001ff00 */
[----:B------:R-:W-:Y:S01]  /*6960*/  @P5 VIADD R4, R5, UR49 ;  /* 0x0000003105045c36 */ /* 0x000fe20008000000 */
[----:B------:R-:W-:Y:S02]  /*6970*/  CS2R R80, SRZ ;  /* 0x0000000000507805 */ /* 0x000fe4000001ff00 */
[----:B------:R-:W-:Y:S02]  /*6980*/  CS2R R86, SRZ ;  /* 0x0000000000567805 */ /* 0x000fe4000001ff00 */
[----:B------:R-:W-:Y:S01]  /*6990*/  CS2R R84, SRZ ;  /* 0x0000000000547805 */ /* 0x000fe2000001ff00 */
[----:B------:R-:W-:Y:S04]  /*69a0*/  @P5 IMAD R4, R108, -0x10, R4 ;  /* 0xfffffff06c045824 */ /* 0x000fe800078e0204 */
[----:B------:R-:W-:Y:S05]  /*69b0*/  @P1 BRA `(.L_x_120) ;  /* 0x00000000000c1947 */ /* 0x000fea0003800000 */
[----:B------:R-:W-:Y:S04]  /*69c0*/  SHF.L.U32 R3, R104, 0x1f, RZ ;  /* 0x0000001f68037819 */ /* 0x000fe800000006ff */
[----:B------:R-:W1:Y:S02]  /*69d0*/  SYNCS.PHASECHK.TRANS64.TRYWAIT P1, [R0+URZ+0x220], R3 ;  /* 0x00022003000075a7 */ /* 0x000e6400080211ff */
[----:B-1----:R-:W-:Y:S05]  /*69e0*/  @!P1 BRA `(.L_x_121) ;  /* 0x0000002c00c09947 */ /* 0x002fea0003800000 */
.L_x_120:
[----:B------:R-:W-:Y:S05]  /*69f0*/  BSYNC B0 ;  /* 0x0000000000007941 */ /* 0x000fea0003800000 */
.L_x_119:
[----:B------:R-:W-:Y:S01]  /*6a00*/  ISETP.NE.AND P1, PT, R124, RZ, PT ;  /* 0x000000ff7c00720c */ /* 0x000fe20003f25270 */
[----:B-1----:R-:W-:Y:S02]  /*6a10*/  VIADD R3, R0, 0x230 ;  /* 0x0000023000037836 */ /* 0x002fe40000000000 */
[----:B------:R-:W-:Y:S02]  /*6a20*/  IMAD.U32 R0, RZ, RZ, UR37 ;  /* 0x00000025ff007e24 */ /* 0x000fe4000f8e00ff */
[----:B------:R-:W-:Y:S03]  /*6a30*/  VIADD R105, R105, 0x1 ;  /* 0x0000000169697836 */ /* 0x000fe60000000000 */
[----:B------:R-:W-:Y:S05]  /*6a40*/  PRMT R0, R0, 0x654, R3 ;  /* 0x0000065400007816 */ /* 0x000fea0000000003 */
[----:B------:R1:W3:Y:S04]  /*6a50*/  @P1 LDS.128 R80, [R5+UR49+0x400] ;  /* 0x0004003105501984 */ /* 0x0002e80008000c00 */
[----:B------:R1:W1:Y:S01]  /*6a60*/  @P1 LDS.128 R84, [R4+0x410] ;  /* 0x0004100004541984 */ /* 0x0002620000000c00 */
[C---:B------:R-:W-:Y:S01]  /*6a70*/  ISETP.NE.AND P1, PT, R105.reuse, 0x2, PT ;  /* 0x000000026900780c */ /* 0x040fe20003f25270 */
[----:B------:R-:W-:Y:S01]  /*6a80*/  @!PT LDS RZ, [RZ] ;  /* 0x00000000fffff984 */ /* 0x000fe20000000800 */
[----:B------:R-:W-:Y:S01]  /*6a90*/  @!PT LDS RZ, [RZ] ;  /* 0x00000000fffff984 */ /* 0x000fe20000000800 */
[----:B------:R-:W-:Y:S01]  /*6aa0*/  @!PT LDS RZ, [RZ] ;  /* 0x00000000fffff984 */ /* 0x000fe20000000800 */
[----:B------:R-:W-:Y:S01]  /*6ab0*/  @!PT LDS RZ, [RZ] ;  /* 0x00000000fffff984 */ /* 0x000fe20000000800 */
[----:B------:R5:W-:Y:S06]  /*6ac0*/  MEMBAR.ALL.CTA ;  /* 0x0000000000007992 */ /* 0x000bec0000008000 */
[----:B-----5:R-:W5:Y:S01]  /*6ad0*/  FENCE.VIEW.ASYNC.S ;  /* 0x00000000000073c6 */ /* 0x020f620000000000 */
[----:B------:R-:W-:Y:S02]  /*6ae0*/  SEL R3, RZ, 0x1, P1 ;  /* 0x00000001ff037807 */ /* 0x000fe40000800000 */
[----:B------:R-:W-:Y:S02]  /*6af0*/  SEL R105, R105, RZ, P1 ;  /* 0x000000ff69697207 */ /* 0x000fe40000800000 */
[----:B------:R-:W-:Y:S01]  /*6b00*/  LOP3.LUT R104, R104, R3, RZ, 0x3c, !PT ;  /* 0x0000000368687212 */ /* 0x000fe200078e3cff */
[----:B-----5:R1:W-:Y:S06]  /*6b10*/  SYNCS.ARRIVE.TRANS64.RED.A1T0 RZ, [R0+URZ], RZ ;  /* 0x000000ff00ff79a7 */ /* 0x0203ec00081004ff */
.L_x_118:
[----:B------:R-:W-:Y:S05]  /*6b20*/  BSYNC B1 ;  /* 0x0000000000017941 */ /* 0x000fea0003800000 */
.L_x_117:
[----:B-1----:R-:W-:Y:S04]  /*6b30*/  SHF.R.U32.HI R0, RZ, 0x15, R48 ;  /* 0x00000015ff007819 */ /* 0x002fe80000011630 */
[----:B------:R-:W-:Y:S01]  /*6b40*/  LOP3.LUT P1, RZ, R0, 0x3, R101, 0x48, !PT ;  /* 0x0000000300ff7812 */ /* 0x000fe20007824865 */
[----:B------:R-:W-:Y:S01]  /*6b50*/  @!UPT UIADD3 URZ, UPT, UPT, URZ, URZ, URZ ;  /* 0x000000fffffff290 */ /* 0x000fe2000fffe0ff */
[----:B----4-:R-:W-:Y:S11]  /*6b60*/  @P0 BRA `(.L_x_122) ;  /* 0x0000000000080947 */ /* 0x010ff60003800000 */
[----:B------:R-:W1:Y:S02]  /*6b70*/  SYNCS.PHASECHK.TRANS64.TRYWAIT P0, [R113+URZ+0x270], R2 ;  /* 0x00027002710075a7 */ /* 0x000e6400080011ff */
[----:B-1----:R-:W-:Y:S05]  /*6b80*/  @!P0 BRA `(.L_x_123) ;  /* 0x0000002c006c8947 */ /* 0x002fea0003800000 */
.L_x_122:
[----:B------:R-:W-:Y:S05]  /*6b90*/  @!P1 BRA `(.L_x_124) ;  /* 0x0000000000409947 */ /* 0x000fea0003800000 */
[----:B------:R-:W4:Y:S01]  /*6ba0*/  LDCU.64 UR8, c[0x4][0x70] ;  /* 0x01000e00ff0877ac */ /* 0x000f220008000a00 */
[----:B------:R-:W-:Y:S01]  /*6bb0*/  MOV R3, 0x0 ;  /* 0x0000000000037802 */ /* 0x000fe20000000f00 */
[----:B------:R-:W-:Y:S02]  /*6bc0*/  HFMA2 R12, -RZ, RZ, 0, 5.9604644775390625e-08 ;  /* 0x00000001ff0c7431 */ /* 0x000fe400000001ff */
[----:B------:R-:W-:Y:S02]  /*6bd0*/  IMAD.MOV.U32 R8, RZ, RZ, 0x192 ;  /* 0x00000192ff087424 */ /* 0x000fe400078e00ff */
[----:B------:R-:W-:Y:S01]  /*6be0*/  IMAD.MOV.U32 R13, RZ, RZ, RZ ;  /* 0x000000ffff0d7224 */ /* 0x000fe200078e00ff */
[----:B------:R-:W5:Y:S01]  /*6bf0*/  LDCU.64 UR6, c[0x4][0x78] ;  /* 0x01000f00ff0677ac */ /* 0x000f620008000a00 */
[----:B-1----:R-:W1:Y:S01]  /*6c00*/  LDC.64 R2, c[0x4][R3] ;  /* 0x0100000003027b82 */ /* 0x002e620000000a00 */
[----:B------:R-:W2:Y:S01]  /*6c10*/  LDCU.64 UR4, c[0x4][0x10] ;  /* 0x01000200ff0477ac */ /* 0x000ea20008000a00 */
[----:B----4-:R-:W-:Y:S01]  /*6c20*/  MOV R5, UR9 ;  /* 0x0000000900057c02 */ /* 0x010fe20008000f00 */
[----:B------:R-:W-:Y:S01]  /*6c30*/  IMAD.U32 R4, RZ, RZ, UR8 ;  /* 0x00000008ff047e24 */ /* 0x000fe2000f8e00ff */
[----:B-----5:R-:W-:Y:S01]  /*6c40*/  MOV R7, UR7 ;  /* 0x0000000700077c02 */ /* 0x020fe20008000f00 */
[----:B------:R-:W-:Y:S01]  /*6c50*/  IMAD.U32 R6, RZ, RZ, UR6 ;  /* 0x00000006ff067e24 */ /* 0x000fe2000f8e00ff */
[----:B--2---:R-:W-:Y:S01]  /*6c60*/  MOV R11, UR5 ;  /* 0x00000005000b7c02 */ /* 0x004fe20008000f00 */
[----:B------:R-:W-:Y:S02]  /*6c70*/  IMAD.U32 R10, RZ, RZ, UR4 ;  /* 0x00000004ff0a7e24 */ /* 0x000fe4000f8e00ff */
[----:B------:R-:W-:Y:S07]  /*6c80*/  LEPC R20, `(.L_x_124) ;  /* 0x000000001014794e */ /* 0x000fee0000000000 */
[----:B-1-3--:R-:W-:Y:S05]  /*6c90*/  CALL.ABS.NOINC R2 ;  /* 0x0000000002007343 */ /* 0x00afea0003c00000 */
.L_x_124:
[-C--:B---3--:R-:W-:Y:S01]  /*6ca0*/  F2FP.F16.E4M3.UNPACK_B R51, R80.reuse ;  /* 0x00000050ff33723e */ /* 0x088fe200020006ff */
[----:B------:R-:W-:Y:S05]  /*6cb0*/  WARPSYNC.ALL ;  /* 0x0000000000007948 */ /* 0x000fea0003800000 */
[----:B------:R-:W-:Y:S01]  /*6cc0*/  R2UR UR4, R48 ;  /* 0x00000000300472ca */ /* 0x000fe200000e0000 */
[--C-:B------:R-:W-:Y:S01]  /*6cd0*/  HADD2.F32 R50, -RZ, R51.reuse.H0_H0 ;  /* 0x20000033ff327230 */ /* 0x100fe20000004100 */
[----:B------:R-:W-:Y:S01]  /*6ce0*/  F2FP.F16.E4M3.UNPACK_B R53, R80.H1 ;  /* 0x00000050ff35723e */ /* 0x000fe200030006ff */
[----:B------:R-:W-:Y:S01]  /*6cf0*/  HADD2.F32 R51, -RZ, R51.H1_H1 ;  /* 0x30000033ff337230 */ /* 0x000fe20000004100 */
[-C--:B------:R-:W-:Y:S01]  /*6d00*/  F2FP.F16.E4M3.UNPACK_B R55, R81.reuse ;  /* 0x00000051ff37723e */ /* 0x080fe200020006ff */
[----:B------:R-:W-:Y:S01]  /*6d10*/  BSSY.RECONVERGENT B0, `(.L_x_125) ;  /* 0x0000099000007945 */ /* 0x000fe20003800200 */
[----:B------:R-:W-:Y:S01]  /*6d20*/  F2FP.F16.E4M3.UNPACK_B R57, R81.H1 ;  /* 0x00000051ff39723e */ /* 0x000fe200030006ff */
[--C-:B------:R-:W-:Y:S01]  /*6d30*/  HADD2.F32 R52, -RZ, R53.reuse.H0_H0 ;  /* 0x20000035ff347230 */ /* 0x100fe20000004100 */
[-C--:B------:R-:W-:Y:S01]  /*6d40*/  F2FP.F16.E4M3.UNPACK_B R59, R82.reuse ;  /* 0x00000052ff3b723e */ /* 0x080fe200020006ff */
[----:B------:R-:W-:Y:S01]  /*6d50*/  HADD2.F32 R54, -RZ, R53.H1_H1 ;  /* 0x30000035ff367230 */ /* 0x000fe20000004100 */
[----:B------:R-:W-:Y:S01]  /*6d60*/  F2FP.F16.E4M3.UNPACK_B R61, R82.H1 ;  /* 0x00000052ff3d723e */ /* 0x000fe200030006ff */
[--C-:B------:R-:W-:Y:S01]  /*6d70*/  HADD2.F32 R53, -RZ, R55.reuse.H0_H0 ;  /* 0x20000037ff357230 */ /* 0x100fe20000004100 */
[-C--:B------:R-:W-:Y:S01]  /*6d80*/  F2FP.F16.E4M3.UNPACK_B R63, R83.reuse ;  /* 0x00000053ff3f723e */ /* 0x080fe200020006ff */
[----:B------:R-:W-:Y:S01]  /*6d90*/  LDTM.16dp32bit_t0_t15.x32 R4, tmem[UR4] ;  /* 0x00000004000479ee */ /* 0x000fe20008a80000 */
[----:B------:R-:W2:Y:S01]  /*6da0*/  LDTM.16dp32bit_t16_t31.x32 R4, tmem[UR4+0x20] ;  /* 0x00002004000479ee */ /* 0x000ea20008aa0000 */
[----:B------:R-:W-:Y:S01]  /*6db0*/  SHF.L.U32 R125, R102, 0x4, RZ ;  /* 0x00000004667d7819 */ /* 0x000fe200000006ff */
[----:B------:R-:W-:Y:S01]  /*6dc0*/  HADD2.F32 R56, -RZ, R55.H1_H1 ;  /* 0x30000037ff387230 */ /* 0x000fe20000004100 */
[----:B------:R-:W-:Y:S01]  /*6dd0*/  ISETP.NE.AND P6, PT, R114, RZ, PT ;  /* 0x000000ff7200720c */ /* 0x000fe20003fc5270 */
[----:B------:R-:W-:Y:S01]  /*6de0*/  HADD2.F32 R60, -RZ, R59.H1_H1 ;  /* 0x3000003bff3c7230 */ /* 0x000fe20000004100 */
[----:B------:R-:W-:Y:S01]  /*6df0*/  IADD3 R114, PT, PT, R100, UR49, RZ ;  /* 0x0000003164727c10 */ /* 0x000fe2000fffe0ff */
[----:B------:R-:W-:Y:S01]  /*6e00*/  HADD2.F32 R64, -RZ, R63.H1_H1 ;  /* 0x3000003fff407230 */ /* 0x000fe20000004100 */
[----:B------:R-:W-:Y:S01]  /*6e10*/  F2FP.F16.E4M3.UNPACK_B R65, R83.H1 ;  /* 0x00000053ff41723e */ /* 0x000fe200030006ff */
[--C-:B------:R-:W-:Y:S01]  /*6e20*/  HADD2.F32 R55, -RZ, R57.reuse.H0_H0 ;  /* 0x20000039ff377230 */ /* 0x100fe20000004100 */
[----:B------:R-:W-:Y:S01]  /*6e30*/  IADD3 R114, PT, PT, R114, R125, RZ ;  /* 0x0000007d72727210 */ /* 0x000fe20007ffe0ff */
[----:B------:R-:W-:Y:S01]  /*6e40*/  HADD2.F32 R58, -RZ, R57.H1_H1 ;  /* 0x30000039ff3a7230 */ /* 0x000fe20000004100 */
[-C--:B------:R-:W-:Y:S01]  /*6e50*/  F2FP.F16.E4M3.UNPACK_B R67, R84.reuse ;  /* 0x00000054ff43723e */ /* 0x080fe200020006ff */
[----:B------:R-:W-:Y:S01]  /*6e60*/  HADD2.F32 R57, -RZ, R59.H0_H0 ;  /* 0x2000003bff397230 */ /* 0x000fe20000004100 */
[----:B------:R-:W-:Y:S01]  /*6e70*/  F2FP.F16.E4M3.UNPACK_B R69, R84.H1 ;  /* 0x00000054ff45723e */ /* 0x000fe200030006ff */
[----:B------:R-:W-:Y:S01]  /*6e80*/  HADD2.F32 R59, -RZ, R61.H0_H0 ;  /* 0x2000003dff3b7230 */ /* 0x000fe20000004100 */
[-C--:B------:R-:W-:Y:S01]  /*6e90*/  F2FP.F16.E4M3.UNPACK_B R71, R85.reuse ;  /* 0x00000055ff47723e */ /* 0x080fe200020006ff */
[----:B------:R-:W-:Y:S01]  /*6ea0*/  HADD2.F32 R68, -RZ, R67.H1_H1 ;  /* 0x30000043ff447230 */ /* 0x000fe20000004100 */
[----:B------:R-:W-:Y:S01]  /*6eb0*/  F2FP.F16.E4M3.UNPACK_B R73, R85.H1 ;  /* 0x00000055ff49723e */ /* 0x000fe200030006ff */
[----:B------:R-:W-:Y:S01]  /*6ec0*/  HADD2.F32 R62, -RZ, R61.H1_H1 ;  /* 0x3000003dff3e7230 */ /* 0x000fe20000004100 */
[-C--:B------:R-:W-:Y:S01]  /*6ed0*/  F2FP.F16.E4M3.UNPACK_B R75, R86.reuse ;  /* 0x00000056ff4b723e */ /* 0x080fe200020006ff */
[----:B------:R-:W-:Y:S01]  /*6ee0*/  HADD2.F32 R61, -RZ, R63.H0_H0 ;  /* 0x2000003fff3d7230 */ /* 0x000fe20000004100 */
[----:B------:R-:W-:Y:S01]  /*6ef0*/  F2FP.F16.E4M3.UNPACK_B R77, R86.H1 ;  /* 0x00000056ff4d723e */ /* 0x000fe200030006ff */
[----:B------:R-:W-:Y:S01]  /*6f00*/  HADD2.F32 R72, -RZ, R71.H1_H1 ;  /* 0x30000047ff487230 */ /* 0x000fe20000004100 */
[----:B------:R-:W-:Y:S01]  /*6f10*/  F2FP.F16.E4M3.UNPACK_B R79, R87.H1 ;  /* 0x00000057ff4f723e */ /* 0x000fe200030006ff */
[C---:B--2---:R-:W-:Y:S01]  /*6f20*/  FMUL R0, R47.reuse, R4 ;  /* 0x000000042f007220 */ /* 0x044fe20000400000 */
[C---:B-1----:R-:W-:Y:S01]  /*6f30*/  FMUL R2, R47.reuse, R5 ;  /* 0x000000052f027220 */ /* 0x042fe20000400000 */
[C---:B------:R-:W-:Y:S01]  /*6f40*/  FMUL R4, R47.reuse, R8 ;  /* 0x000000082f047220 */ /* 0x040fe20000400000 */
[----:B------:R-:W-:Y:S01]  /*6f50*/  FMUL R5, R47, R9 ;  /* 0x000000092f057220 */ /* 0x000fe20000400000 */
[C---:B------:R-:W-:Y:S01]  /*6f60*/  FFMA R0, R49.reuse, R50, R0 ;  /* 0x0000003231007223 */ /* 0x040fe20000000000 */
[----:B------:R-:W-:Y:S01]  /*6f70*/  FFMA R2, R49, R51, R2 ;  /* 0x0000003331027223 */ /* 0x000fe20000000002 */
[C---:B------:R-:W-:Y:S01]  /*6f80*/  FMUL R8, R47.reuse, R12 ;  /* 0x0000000c2f087220 */ /* 0x040fe20000400000 */
[C---:B------:R-:W-:Y:S01]  /*6f90*/  FMUL R9, R47.reuse, R13 ;  /* 0x0000000d2f097220 */ /* 0x040fe20000400000 */
[C---:B------:R-:W-:Y:S01]  /*6fa0*/  FMUL R12, R47.reuse, R16 ;  /* 0x000000102f0c7220 */ /* 0x040fe20000400000 */
[C---:B------:R-:W-:Y:S01]  /*6fb0*/  FMUL R13, R47.reuse, R17 ;  /* 0x000000112f0d7220 */ /* 0x040fe20000400000 */
[C---:B------:R-:W-:Y:S01]  /*6fc0*/  FMUL R16, R47.reuse, R20 ;  /* 0x000000142f107220 */ /* 0x040fe20000400000 */
[C---:B------:R-:W-:Y:S01]  /*6fd0*/  FMUL R17, R47.reuse, R21 ;  /* 0x000000152f117220 */ /* 0x040fe20000400000 */
[C---:B------:R-:W-:Y:S01]  /*6fe0*/  FMUL R20, R47.reuse, R24 ;  /* 0x000000182f147220 */ /* 0x040fe20000400000 */
[C---:B------:R-:W-:Y:S01]  /*6ff0*/  FMUL R21, R47.reuse, R25 ;  /* 0x000000192f157220 */ /* 0x040fe20000400000 */
[----:B------:R-:W-:Y:S02]  /*7000*/  HADD2.F32 R76, -RZ, R75.H1_H1 ;  /* 0x3000004bff4c7230 */ /* 0x000fe40000004100 */
[C---:B------:R-:W-:Y:S01]  /*7010*/  FMUL R24, R47.reuse, R28 ;  /* 0x0000001c2f187220 */ /* 0x040fe20000400000 */
[C---:B------:R-:W-:Y:S01]  /*7020*/  FMUL R25, R47.reuse, R29 ;  /* 0x0000001d2f197220 */ /* 0x040fe20000400000 */
[C---:B------:R-:W-:Y:S01]  /*7030*/  FMUL R28, R47.reuse, R32 ;  /* 0x000000202f1c7220 */ /* 0x040fe20000400000 */
[C---:B------:R-:W-:Y:S01]  /*7040*/  FMUL R29, R47.reuse, R33 ;  /* 0x000000212f1d7220 */ /* 0x040fe20000400000 */
[C---:B------:R-:W-:Y:S01]  /*7050*/  FMUL R3, R47.reuse, R6 ;  /* 0x000000062f037220 */ /* 0x040fe20000400000 */
[C---:B------:R-:W-:Y:S01]  /*7060*/  FMUL R7, R47.reuse, R7 ;  /* 0x000000072f077220 */ /* 0x040fe20000400000 */
[C---:B------:R-:W-:Y:S01]  /*7070*/  FMUL R6, R47.reuse, R10 ;  /* 0x0000000a2f067220 */ /* 0x040fe20000400000 */
[----:B------:R-:W-:Y:S01]  /*7080*/  FMUL R11, R47, R11 ;  /* 0x0000000b2f0b7220 */ /* 0x000fe20000400000 */
[C---:B------:R-:W-:Y:S01]  /*7090*/  FFMA R3, R49.reuse, R52, R3 ;  /* 0x0000003431037223 */ /* 0x040fe20000000003 */
[C---:B------:R-:W-:Y:S01]  /*70a0*/  FFMA R7, R49.reuse, R54, R7 ;  /* 0x0000003631077223 */ /* 0x040fe20000000007 */
[C---:B------:R-:W-:Y:S01]  /*70b0*/  FFMA R4, R49.reuse, R53, R4 ;  /* 0x0000003531047223 */ /* 0x040fe20000000004 */
[----:B------:R-:W-:Y:S01]  /*70c0*/  F2FP.F16.E4M3.UNPACK_B R50, R87 ;  /* 0x00000057ff32723e */ /* 0x000fe200020006ff */
[C---:B------:R-:W-:Y:S01]  /*70d0*/  FFMA R5, R49.reuse, R56, R5 ;  /* 0x0000003831057223 */ /* 0x040fe20000000005 */
[----:B------:R-:W-:Y:S01]  /*70e0*/  FFMA R6, R49, R55, R6 ;  /* 0x0000003731067223 */ /* 0x000fe20000000006 */
[----:B------:R-:W-:Y:S01]  /*70f0*/  F2FP.SATFINITE.E4M3.F32.PACK_AB_MERGE_C R117, R7, R3, RZ ;  /* 0x000000030775723e */ /* 0x000fe200048070ff */
[C---:B------:R-:W-:Y:S01]  /*7100*/  FFMA R11, R49.reuse, R58, R11 ;  /* 0x0000003a310b7223 */ /* 0x040fe2000000000b */
[C---:B------:R-:W-:Y:S01]  /*7110*/  FFMA R8, R49.reuse, R57, R8 ;  /* 0x0000003931087223 */ /* 0x040fe20000000008 */
[----:B------:R-:W-:Y:S01]  /*7120*/  ISETP.NE.AND P0, PT, R110, RZ, PT ;  /* 0x000000ff6e00720c */ /* 0x000fe20003f05270 */
[----:B------:R-:W-:Y:S01]  /*7130*/  FFMA R9, R49, R60, R9 ;  /* 0x0000003c31097223 */ /* 0x000fe20000000009 */
[----:B------:R-:W-:Y:S01]  /*7140*/  F2FP.SATFINITE.E4M3.F32.PACK_AB_MERGE_C R116, R2, R0, R117 ;  /* 0x000000000274723e */ /* 0x000fe20004807075 */
[--C-:B------:R-:W-:Y:S01]  /*7150*/  HADD2.F32 R51, -RZ, R50.reuse.H0_H0 ;  /* 0x20000032ff337230 */ /* 0x100fe20000004100 */
[----:B------:R-:W-:Y:S01]  /*7160*/  F2FP.SATFINITE.E4M3.F32.PACK_AB_MERGE_C R117, R11, R6, RZ ;  /* 0x000000060b75723e */ /* 0x000fe200048070ff */
[----:B------:R-:W-:Y:S02]  /*7170*/  HADD2.F32 R50, -RZ, R50.H1_H1 ;  /* 0x30000032ff327230 */ /* 0x000fe40000004100 */
[C---:B------:R-:W-:Y:S01]  /*7180*/  FMUL R10, R47.reuse, R14 ;  /* 0x0000000e2f0a7220 */ /* 0x040fe20000400000 */
[----:B------:R-:W-:Y:S01]  /*7190*/  FMUL R15, R47, R15 ;  /* 0x0000000f2f0f7220 */ /* 0x000fe20000400000 */
[--C-:B------:R-:W-:Y:S01]  /*71a0*/  HADD2.F32 R63, -RZ, R65.reuse.H0_H0 ;  /* 0x20000041ff3f7230 */ /* 0x100fe20000004100 */
[----:B------:R-:W-:Y:S01]  /*71b0*/  F2FP.SATFINITE.E4M3.F32.PACK_AB_MERGE_C R117, R5, R4, R117 ;  /* 0x000000040575723e */ /* 0x000fe20004807075 */
[C---:B------:R-:W-:Y:S01]  /*71c0*/  FFMA R10, R49.reuse, R59, R10 ;  /* 0x0000003b310a7223 */ /* 0x040fe2000000000a */
[C---:B------:R-:W-:Y:S01]  /*71d0*/  FFMA R15, R49.reuse, R62, R15 ;  /* 0x0000003e310f7223 */ /* 0x040fe2000000000f */
[C---:B------:R-:W-:Y:S01]  /*71e0*/  FFMA R12, R49.reuse, R61, R12 ;  /* 0x0000003d310c7223 */ /* 0x040fe2000000000c */
[----:B------:R-:W-:Y:S01]  /*71f0*/  FFMA R13, R49, R64, R13 ;  /* 0x00000040310d7223 */ /* 0x000fe2000000000d */
[----:B------:R-:W-:Y:S02]  /*7200*/  HADD2.F32 R66, -RZ, R65.H1_H1 ;  /* 0x30000041ff427230 */ /* 0x000fe40000004100 */
[C---:B------:R-:W-:Y:S01]  /*7210*/  FMUL R14, R47.reuse, R18 ;  /* 0x000000122f0e7220 */ /* 0x040fe20000400000 */
[----:B------:R-:W-:Y:S02]  /*7220*/  HADD2.F32 R65, -RZ, R67.H0_H0 ;  /* 0x20000043ff417230 */ /* 0x000fe40000004100 */
[----:B------:R-:W-:Y:S01]  /*7230*/  FMUL R19, R47, R19 ;  /* 0x000000132f137220 */ /* 0x000fe20000400000 */
[--C-:B------:R-:W-:Y:S02]  /*7240*/  HADD2.F32 R67, -RZ, R69.reuse.H0_H0 ;  /* 0x20000045ff437230 */ /* 0x100fe40000004100 */
[----:B------:R-:W-:Y:S01]  /*7250*/  FFMA R14, R49, R63, R14 ;  /* 0x0000003f310e7223 */ /* 0x000fe2000000000e */
[----:B------:R-:W-:Y:S02]  /*7260*/  HADD2.F32 R70, -RZ, R69.H1_H1 ;  /* 0x30000045ff467230 */ /* 0x000fe40000004100 */
[----:B------:R-:W-:Y:S01]  /*7270*/  FMUL R18, R47, R22 ;  /* 0x000000162f127220 */ /* 0x000fe20000400000 */
[----:B------:R-:W-:Y:S02]  /*7280*/  HADD2.F32 R69, -RZ, R71.H0_H0 ;  /* 0x20000047ff457230 */ /* 0x000fe40000004100 */
[----:B------:R-:W-:Y:S01]  /*7290*/  FFMA R19, R49, R66, R19 ;  /* 0x0000004231137223 */ /* 0x000fe20000000013 */
[----:B------:R-:W-:Y:S01]  /*72a0*/  FMUL R23, R47, R23 ;  /* 0x000000172f177220 */ /* 0x000fe20000400000 */
[C---:B------:R-:W-:Y:S01]  /*72b0*/  FFMA R16, R49.reuse, R65, R16 ;  /* 0x0000004131107223 */ /* 0x040fe20000000010 */
[C---:B------:R-:W-:Y:S01]  /*72c0*/  FFMA R17, R49.reuse, R68, R17 ;  /* 0x0000004431117223 */ /* 0x040fe20000000011 */
        /* <DEDUP_REMOVED lines=23> */
[----:B------:R-:W-:Y:S01]  /*7440*/  F2FP.SATFINITE.E4M3.F32.PACK_AB_MERGE_C R118, R15, R10, RZ ;  /* 0x0000000a0f76723e */ /* 0x000fe200048070ff */
[----:B------:R-:W-:Y:S01]  /*7450*/  FFMA R28, R49, R51, R28 ;  /* 0x00000033311c7223 */ /* 0x000fe2000000001c */
[----:B------:R-:W-:Y:S01]  /*7460*/  F2FP.SATFINITE.E4M3.F32.PACK_AB_MERGE_C R119, R19, R14, RZ ;  /* 0x0000000e1377723e */ /* 0x000fe200048070ff */
[C---:B------:R-:W-:Y:S01]  /*7470*/  FFMA R29, R49.reuse, R50, R29 ;  /* 0x00000032311d7223 */ /* 0x040fe2000000001d */
[C---:B------:R-:W-:Y:S01]  /*7480*/  FFMA R30, R49.reuse, R77, R30 ;  /* 0x0000004d311e7223 */ /* 0x040fe2000000001e */
[----:B------:R-:W-:Y:S01]  /*7490*/  FFMA R35, R49, R52, R35 ;  /* 0x0000003431237223 */ /* 0x000fe20000000023 */
[----:B------:R-:W-:Y:S02]  /*74a0*/  F2FP.SATFINITE.E4M3.F32.PACK_AB_MERGE_C R118, R9, R8, R118 ;  /* 0x000000080976723e */ /* 0x000fe40004807076 */
[----:B------:R-:W-:Y:S02]  /*74b0*/  F2FP.SATFINITE.E4M3.F32.PACK_AB_MERGE_C R119, R13, R12, R119 ;  /* 0x0000000c0d77723e */ /* 0x000fe40004807077 */
[----:B------:R-:W-:Y:S02]  /*74c0*/  F2FP.SATFINITE.E4M3.F32.PACK_AB_MERGE_C R120, R23, R18, RZ ;  /* 0x000000121778723e */ /* 0x000fe400048070ff */
[----:B------:R-:W-:Y:S01]  /*74d0*/  F2FP.SATFINITE.E4M3.F32.PACK_AB_MERGE_C R121, R27, R22, RZ ;  /* 0x000000161b79723e */ /* 0x000fe200048070ff */
[----:B------:R1:W-:Y:S01]  /*74e0*/  STS.128 [R100+UR49+0x2400], R116 ;  /* 0x0024007464007988 */ /* 0x0003e20008000c31 */
[----:B------:R-:W-:Y:S02]  /*74f0*/  F2FP.SATFINITE.E4M3.F32.PACK_AB_MERGE_C R122, R31, R26, RZ ;  /* 0x0000001a1f7a723e */ /* 0x000fe400048070ff */
[----:B------:R-:W-:Y:S02]  /*7500*/  F2FP.SATFINITE.E4M3.F32.PACK_AB_MERGE_C R123, R35, R30, RZ ;  /* 0x0000001e237b723e */ /* 0x000fe400048070ff */
[----:B------:R-:W-:Y:S02]  /*7510*/  F2FP.SATFINITE.E4M3.F32.PACK_AB_MERGE_C R120, R17, R16, R120 ;  /* 0x000000101178723e */ /* 0x000fe40004807078 */
[----:B------:R-:W-:Y:S02]  /*7520*/  F2FP.SATFINITE.E4M3.F32.PACK_AB_MERGE_C R121, R21, R20, R121 ;  /* 0x000000141579723e */ /* 0x000fe40004807079 */
[----:B------:R-:W-:Y:S02]  /*7530*/  F2FP.SATFINITE.E4M3.F32.PACK_AB_MERGE_C R122, R25, R24, R122 ;  /* 0x00000018197a723e */ /* 0x000fe4000480707a */
[----:B------:R-:W-:Y:S02]  /*7540*/  F2FP.SATFINITE.E4M3.F32.PACK_AB_MERGE_C R123, R29, R28, R123 ;  /* 0x0000001c1d7b723e */ /* 0x000fe4000480707b */
[----:B------:R-:W-:Y:S02]  /*7550*/  LEA R32, R105, UR49, 0x3 ;  /* 0x0000003169207c11 */ /* 0x000fe4000f8e18ff */
[----:B------:R-:W-:Y:S01]  /*7560*/  @P6 SHF.L.U32 R33, R104, 0x1f, RZ ;  /* 0x0000001f68216819 */ /* 0x000fe200000006ff */
[----:B------:R1:W-:Y:S01]  /*7570*/  STS.128 [R114+0x2410], R120 ;  /* 0x0024107872007388 */ /* 0x0003e20000000c00 */
[----:B------:R-:W-:Y:S01]  /*7580*/  @!PT LDS RZ, [RZ] ;  /* 0x00000000fffff984 */ /* 0x000fe20000000800 */
[----:B------:R-:W-:Y:S01]  /*7590*/  @!PT LDS RZ, [RZ] ;  /* 0x00000000fffff984 */ /* 0x000fe20000000800 */
[----:B------:R-:W-:Y:S01]  /*75a0*/  @!PT LDS RZ, [RZ] ;  /* 0x00000000fffff984 */ /* 0x000fe20000000800 */
[----:B------:R-:W-:Y:S01]  /*75b0*/  @!PT LDS RZ, [RZ] ;  /* 0x00000000fffff984 */ /* 0x000fe20000000800 */
[----:B------:R2:W-:Y:S07]  /*75c0*/  MEMBAR.ALL.CTA ;  /* 0x0000000000007992 */ /* 0x0005ee0000008000 */
[----:B--2---:R-:W2:Y:S02]  /*75d0*/  FENCE.VIEW.ASYNC.S ;  /* 0x00000000000073c6 */ /* 0x004ea40000000000 */
[----:B--2---:R-:W-:Y:S06]  /*75e0*/  BAR.SYNC.DEFER_BLOCKING 0x1, 0x80 ;  /* 0x0042000000007b1d */ /* 0x004fec0000010000 */
[----:B------:R-:W-:Y:S05]  /*75f0*/  @P0 BRA `(.L_x_126) ;  /* 0x0000000000280947 */ /* 0x000fea0003800000 */
[----:B------:R-:W-:Y:S02]  /*7600*/  UIADD3 UR4, UPT, UPT, UR49, 0x2400, URZ ;  /* 0x0000240031047890 */ /* 0x000fe4000fffe0ff */
[----:B------:R-:W-:Y:S01]  /*7610*/  UIADD3 UR6, UP0, UPT, UR52, 0x680, URZ ;  /* 0x0000068034067890 */ /* 0x000fe2000ff1e0ff */
[----:B------:R-:W-:Y:S03]  /*7620*/  UMOV UR43, UR36 ;  /* 0x00000024002b7c82 */ /* 0x000fe60008000000 */
[----:B------:R-:W-:Y:S01]  /*7630*/  MOV R109, UR4 ;  /* 0x00000004006d7c02 */ /* 0x000fe20008000f00 */
[----:B------:R-:W-:Y:S03]  /*7640*/  UIADD3.X UR7, UPT, UPT, URZ, UR53, URZ, UP0, !UPT ;  /* 0x00000035ff077290 */ /* 0x000fe600087fe4ff */
[----:B------:R-:W-:Y:S11]  /*7650*/  R2UR UR40, R109 ;  /* 0x000000006d2872ca */ /* 0x000ff600000e0000 */
[----:B------:R-:W-:Y:S02]  /*7660*/  @!UPT UIADD3 URZ, UPT, UPT, URZ, URZ, URZ ;  /* 0x000000fffffff290 */ /* 0x000fe4000fffe0ff */
[----:B------:R2:W-:Y:S01]  /*7670*/  UTMASTG.3D [UR40], [UR6] ;  /* 0x00000028060073b5 */ /* 0x0005e20008010000 */
[----:B------:R0:W-:Y:S01]  /*7680*/  UTMACMDFLUSH ;  /* 0x00000000000079b7 */ /* 0x0001e20000000000 */
[----:B--2---:R-:W-:Y:S04]  /*7690*/  DEPBAR.LE SB0, 0x1 ;  /* 0x000080400000791a */ /* 0x004fe80000000000 */
.L_x_126:
[----:B------:R-:W-:Y:S05]  /*76a0*/  BSYNC.RECONVERGENT B0 ;  /* 0x0000000000007941 */ /* 0x000fea0003800200 */
.L_x_125:
[----:B------:R-:W-:Y:S06]  /*76b0*/  BAR.SYNC.DEFER_BLOCKING 0x1, 0x80 ;  /* 0x0042000000007b1d */ /* 0x000fec0000010000 */
[----:B------:R-:W2:Y:S01]  /*76c0*/  @P6 SYNCS.PHASECHK.TRANS64.TRYWAIT P0, [R32+URZ+0x220], R33 ;  /* 0x00022021200065a7 */ /* 0x000ea200080011ff */
[----:B------:R-:W-:Y:S01]  /*76d0*/  BSSY B1, `(.L_x_127) ;  /* 0x0000020000017945 */ /* 0x000fe20003800000 */
[----:B--2---:R-:W-:Y:S03]  /*76e0*/  @P6 SEL R115, RZ, 0x1, !P0 ;  /* 0x00000001ff736807 */ /* 0x004fe60004000000 */
[----:B------:R-:W-:Y:S05]  /*76f0*/  @!P6 BRA `(.L_x_128) ;  /* 0x000000000074e947 */ /* 0x000fea0003800000 */
[----:B------:R-:W-:Y:S01]  /*7700*/  ISETP.NE.AND P1, PT, R124, RZ, PT ;  /* 0x000000ff7c00720c */ /* 0x000fe20003f25270 */
[----:B------:R-:W-:Y:S01]  /*7710*/  BSSY B0, `(.L_x_129) ;  /* 0x0000009000007945 */ /* 0x000fe20003800000 */
[----:B------:R-:W-:Y:S11]  /*7720*/  ISETP.NE.AND P0, PT, R115, RZ, PT ;  /* 0x000000ff7300720c */ /* 0x000ff60003f05270 */
[----:B------:R-:W-:Y:S05]  /*7730*/  @P1 IMAD R0, R105, 0x1000, R100 ;  /* 0x0000100069001824 */ /* 0x000fea00078e0264 */
[----:B------:R-:W-:Y:S05]  /*7740*/  @P1 IADD3 R2, PT, PT, R0, UR49, RZ ;  /* 0x0000003100021c10 */ /* 0x000fea000fffe0ff */
[----:B------:R-:W-:Y:S01]  /*7750*/  @P1 IMAD.IADD R2, R2, 0x1, R125 ;  /* 0x0000000102021824 */ /* 0x000fe200078e027d */
[----:B------:R-:W-:Y:S06]  /*7760*/  @P0 BRA `(.L_x_130) ;  /* 0x00000000000c0947 */ /* 0x000fec0003800000 */
[----:B------:R-:W-:Y:S04]  /*7770*/  SHF.L.U32 R3, R104, 0x1f, RZ ;  /* 0x0000001f68037819 */ /* 0x000fe800000006ff */
[----:B------:R-:W2:Y:S02]  /*7780*/  SYNCS.PHASECHK.TRANS64.TRYWAIT P0, [R32+URZ+0x220], R3 ;  /* 0x00022003200075a7 */ /* 0x000ea400080011ff */
[----:B--2---:R-:W-:Y:S05]  /*7790*/  @!P0 BRA `(.L_x_131) ;  /* 0x00000020007c8947 */ /* 0x004fea0003800000 */
.L_x_130:
[----:B------:R-:W-:Y:S05]  /*77a0*/  BSYNC B0 ;  /* 0x0000000000007941 */ /* 0x000fea0003800000 */
.L_x_129:
[----:B------:R-:W-:Y:S01]  /*77b0*/  ISETP.NE.AND P0, PT, R124, RZ, PT ;  /* 0x000000ff7c00720c */ /* 0x000fe20003f05270 */
[----:B--2---:R-:W-:Y:S02]  /*77c0*/  VIADD R32, R32, 0x230 ;  /* 0x0000023020207836 */ /* 0x004fe40000000000 */
[----:B------:R-:W-:Y:S02]  /*77d0*/  IMAD.U32 R3, RZ, RZ, UR37 ;  /* 0x00000025ff037e24 */ /* 0x000fe4000f8e00ff */
[----:B------:R-:W-:Y:S03]  /*77e0*/  VIADD R105, R105, 0x1 ;  /* 0x0000000169697836 */ /* 0x000fe60000000000 */
[----:B------:R-:W-:Y:S05]  /*77f0*/  PRMT R3, R3, 0x654, R32 ;  /* 0x0000065403037816 */ /* 0x000fea0000000020 */
[----:B------:R2:W3:Y:S04]  /*7800*/  @P0 LDS.128 R80, [R0+UR49+0x400] ;  /* 0x0004003100500984 */ /* 0x0004e80008000c00 */
[----:B------:R2:W4:Y:S01]  /*7810*/  @P0 LDS.128 R84, [R2+0x410] ;  /* 0x0004100002540984 */ /* 0x0005220000000c00 */
[C---:B------:R-:W-:Y:S01]  /*7820*/  ISETP.NE.AND P0, PT, R105.reuse, 0x2, PT ;  /* 0x000000026900780c */ /* 0x040fe20003f05270 */
[----:B------:R-:W-:Y:S01]  /*7830*/  @!PT LDS RZ, [RZ] ;  /* 0x00000000fffff984 */ /* 0x000fe20000000800 */
[----:B------:R-:W-:Y:S01]  /*7840*/  @!PT LDS RZ, [RZ] ;  /* 0x00000000fffff984 */ /* 0x000fe20000000800 */
[----:B------:R-:W-:Y:S01]  /*7850*/  @!PT LDS RZ, [RZ] ;  /* 0x00000000fffff984 */ /* 0x000fe20000000800 */
[----:B------:R-:W-:Y:S01]  /*7860*/  @!PT LDS RZ, [RZ] ;  /* 0x00000000fffff984 */ /* 0x000fe20000000800 */
[----:B------:R5:W-:Y:S06]  /*7870*/  MEMBAR.ALL.CTA ;  /* 0x0000000000007992 */ /* 0x000bec0000008000 */
[----:B-----5:R-:W5:Y:S01]  /*7880*/  FENCE.VIEW.ASYNC.S ;  /* 0x00000000000073c6 */ /* 0x020f620000000000 */
[----:B------:R-:W-:Y:S01]  /*7890*/  SEL R105, R105, RZ, P0 ;  /* 0x000000ff69697207 */ /* 0x000fe20000000000 */
[----:B-----5:R5:W-:Y:S02]  /*78a0*/  SYNCS.ARRIVE.TRANS64.RED.A1T0 RZ, [R3+URZ], RZ ;  /* 0x000000ff03ff79a7 */ /* 0x020be400081004ff */
[----:B-----5:R-:W-:Y:S04]  /*78b0*/  SEL R3, RZ, 0x1, P0 ;  /* 0x00000001ff037807 */ /* 0x020fe80000000000 */
[----:B--23--:R-:W-:Y:S02]  /*78c0*/  LOP3.LUT R104, R104, R3, RZ, 0x3c, !PT ;  /* 0x0000000368687212 */ /* 0x00cfe400078e3cff */
.L_x_128:
[----:B------:R-:W-:Y:S05]  /*78d0*/  BSYNC B1 ;  /* 0x0000000000017941 */ /* 0x000fea0003800000 */
.L_x_127:
[----:B------:R-:W-:Y:S05]  /*78e0*/  VIADD R0, R48, 0x40 ;  /* 0x0000004030007836 */ /* 0x000fea0000000000 */
[----:B------:R-:W-:Y:S04]  /*78f0*/  SHF.R.U32.HI R0, RZ, 0x15, R0 ;  /* 0x00000015ff007819 */ /* 0x000fe80000011600 */
[----:B------:R-:W-:Y:S11]  /*7900*/  LOP3.LUT P0, RZ, R0, 0x3, R101, 0x48, !PT ;  /* 0x0000000300ff7812 */ /* 0x000ff60007804865 */
[----:B------:R-:W-:Y:S02]  /*7910*/  @!UPT UIADD3 URZ, UPT, UPT, URZ, URZ, URZ ;  /* 0x000000fffffff290 */ /* 0x000fe4000fffe0ff */
[----:B------:R-:W-:Y:S05]  /*7920*/  @!P0 BRA `(.L_x_132) ;  /* 0x0000000000408947 */ /* 0x000fea0003800000 */
[----:B------:R-:W2:Y:S01]  /*7930*/  LDCU.64 UR8, c[0x4][0x70] ;  /* 0x01000e00ff0877ac */ /* 0x000ea20008000a00 */
[----:B------:R-:W-:Y:S01]  /*7940*/  MOV R3, 0x0 ;  /* 0x0000000000037802 */ /* 0x000fe20000000f00 */
[----:B------:R-:W-:Y:S02]  /*7950*/  HFMA2 R12, -RZ, RZ, 0, 5.9604644775390625e-08 ;  /* 0x00000001ff0c7431 */ /* 0x000fe400000001ff */
[----:B------:R-:W-:Y:S02]  /*7960*/  IMAD.MOV.U32 R8, RZ, RZ, 0x192 ;  /* 0x00000192ff087424 */ /* 0x000fe400078e00ff */
[----:B------:R-:W-:Y:S01]  /*7970*/  IMAD.MOV.U32 R13, RZ, RZ, RZ ;  /* 0x000000ffff0d7224 */ /* 0x000fe200078e00ff */
[----:B------:R-:W3:Y:S01]  /*7980*/  LDCU.64 UR6, c[0x4][0x78] ;  /* 0x01000f00ff0677ac */ /* 0x000ee20008000a00 */
[----:B------:R-:W1:Y:S01]  /*7990*/  LDC.64 R2, c[0x4][R3] ;  /* 0x0100000003027b82 */ /* 0x000e620000000a00 */
[----:B------:R-:W5:Y:S01]  /*79a0*/  LDCU.64 UR4, c[0x4][0x10] ;  /* 0x01000200ff0477ac */ /* 0x000f620008000a00 */
[----:B--2---:R-:W-:Y:S01]  /*79b0*/  MOV R5, UR9 ;  /* 0x0000000900057c02 */ /* 0x004fe20008000f00 */
[----:B------:R-:W-:Y:S01]  /*79c0*/  IMAD.U32 R4, RZ, RZ, UR8 ;  /* 0x00000008ff047e24 */ /* 0x000fe2000f8e00ff */
[----:B---3--:R-:W-:Y:S01]  /*79d0*/  MOV R7, UR7 ;  /* 0x0000000700077c02 */ /* 0x008fe20008000f00 */
[----:B------:R-:W-:Y:S01]  /*79e0*/  IMAD.U32 R6, RZ, RZ, UR6 ;  /* 0x00000006ff067e24 */ /* 0x000fe2000f8e00ff */
[----:B-----5:R-:W-:Y:S01]  /*79f0*/  MOV R11, UR5 ;  /* 0x00000005000b7c02 */ /* 0x020fe20008000f00 */
[----:B------:R-:W-:Y:S02]  /*7a00*/  IMAD.U32 R10, RZ, RZ, UR4 ;  /* 0x00000004ff0a7e24 */ /* 0x000fe4000f8e00ff */
[----:B------:R-:W-:Y:S07]  /*7a10*/  LEPC R20, `(.L_x_132) ;  /* 0x000000001014794e */ /* 0x000fee0000000000 */
[----:B-1--4-:R-:W-:Y:S05]  /*7a20*/  CALL.ABS.NOINC R2 ;  /* 0x0000000002007343 */ /* 0x012fea0003c00000 */
.L_x_132:
[----:B------:R-:W-:Y:S01]  /*7a30*/  ISETP.NE.AND P0, PT, R110, RZ, PT ;  /* 0x000000ff6e00720c */ /* 0x000fe20003f05270 */
[----:B------:R-:W-:Y:S05]  /*7a40*/  WARPSYNC.ALL ;  /* 0x0000000000007948 */ /* 0x000fea0003800000 */
[----:B------:R-:W-:Y:S01]  /*7a50*/  R2UR UR4, R48 ;  /* 0x00000000300472ca */ /* 0x000fe200000e0000 */
[----:B------:R-:W-:Y:S01]  /*7a60*/  BSSY.RECONVERGENT B0, `(.L_x_133) ;  /* 0x000009c000007945 */ /* 0x000fe20003800200 */
[-C--:B------:R-:W-:Y:S02]  /*7a70*/  F2FP.F16.E4M3.UNPACK_B R51, R80.reuse ;  /* 0x00000050ff33723e */ /* 0x080fe400020006ff */
[----:B------:R-:W-:Y:S02]  /*7a80*/  F2FP.F16.E4M3.UNPACK_B R80, R80.H1 ;  /* 0x00000050ff50723e */ /* 0x000fe400030006ff */
[-C--:B------:R-:W-:Y:S01]  /*7a90*/  F2FP.F16.E4M3.UNPACK_B R55, R81.reuse ;  /* 0x00000051ff37723e */ /* 0x080fe200020006ff */
[--C-:B------:R-:W-:Y:S01]  /*7aa0*/  HADD2.F32 R50, -RZ, R51.reuse.H0_H0 ;  /* 0x20000033ff327230 */ /* 0x100fe20000004100 */
[----:B------:R-:W-:Y:S01]  /*7ab0*/  F2FP.F16.E4M3.UNPACK_B R81, R81.H1 ;  /* 0x00000051ff51723e */ /* 0x000fe200030006ff */
[----:B------:R-:W-:Y:S01]  /*7ac0*/  HADD2.F32 R52, -RZ, R51.H1_H1 ;  /* 0x30000033ff347230 */ /* 0x000fe20000004100 */
[-C--:B------:R-:W-:Y:S01]  /*7ad0*/  F2FP.F16.E4M3.UNPACK_B R59, R82.reuse ;  /* 0x00000052ff3b723e */ /* 0x080fe200020006ff */
[--C-:B------:R-:W-:Y:S01]  /*7ae0*/  HADD2.F32 R51, -RZ, R80.reuse.H0_H0 ;  /* 0x20000050ff337230 */ /* 0x100fe20000004100 */
[----:B------:R-:W-:Y:S01]  /*7af0*/  F2FP.F16.E4M3.UNPACK_B R82, R82.H1 ;  /* 0x00000052ff52723e */ /* 0x000fe200030006ff */
[----:B------:R-:W-:Y:S01]  /*7b00*/  LDTM.16dp32bit_t0_t15.x32 R4, tmem[UR4+0x40] ;  /* 0x00004004000479ee */ /* 0x000fe20008a80000 */
[----:B------:R-:W2:Y:S01]  /*7b10*/  LDTM.16dp32bit_t16_t31.x32 R4, tmem[UR4+0x60] ;  /* 0x00006004000479ee */ /* 0x000ea20008aa0000 */
[----:B------:R-:W-:Y:S01]  /*7b20*/  NOP ;  /* 0x0000000000007918 */ /* 0x000fe20000000000 */
[--C-:B------:R-:W-:Y:S01]  /*7b30*/  HADD2.F32 R53, -RZ, R55.reuse.H0_H0 ;  /* 0x20000037ff357230 */ /* 0x100fe20000004100 */
[----:B------:R-:W-:Y:S01]  /*7b40*/  R2UR UR5, R113 ;  /* 0x00000000710572ca */ /* 0x000fe200000e0000 */
[----:B------:R-:W-:Y:S01]  /*7b50*/  HADD2.F32 R56, -RZ, R55.H1_H1 ;  /* 0x30000037ff387230 */ /* 0x000fe20000004100 */
[----:B------:R-:W-:Y:S01]  /*7b60*/  F2FP.F16.E4M3.UNPACK_B R63, R83 ;  /* 0x00000053ff3f723e */ /* 0x000fe200020006ff */
[--C-:B------:R-:W-:Y:S01]  /*7b70*/  HADD2.F32 R57, -RZ, R59.reuse.H0_H0 ;  /* 0x2000003bff397230 */ /* 0x100fe20000004100 */
[----:B----4-:R-:W-:Y:S01]  /*7b80*/  F2FP.F16.E4M3.UNPACK_B R67, R84 ;  /* 0x00000054ff43723e */ /* 0x010fe200020006ff */
[----:B------:R-:W-:Y:S01]  /*7b90*/  HADD2.F32 R60, -RZ, R59.H1_H1 ;  /* 0x3000003bff3c7230 */ /* 0x000fe20000004100 */
[----:B------:R-:W-:Y:S01]  /*7ba0*/  F2FP.F16.E4M3.UNPACK_B R71, R85 ;  /* 0x00000055ff47723e */ /* 0x000fe200020006ff */
[--C-:B------:R-:W-:Y:S01]  /*7bb0*/  HADD2.F32 R61, -RZ, R63.reuse.H0_H0 ;  /* 0x2000003fff3d7230 */ /* 0x100fe20000004100 */
[----:B------:R-:W-:Y:S01]  /*7bc0*/  F2FP.F16.E4M3.UNPACK_B R75, R86 ;  /* 0x00000056ff4b723e */ /* 0x000fe200020006ff */
[----:B------:R-:W-:Y:S01]  /*7bd0*/  HADD2.F32 R64, -RZ, R63.H1_H1 ;  /* 0x3000003fff407230 */ /* 0x000fe20000004100 */
[----:B------:R-:W-:Y:S01]  /*7be0*/  F2FP.F16.E4M3.UNPACK_B R77, R87 ;  /* 0x00000057ff4d723e */ /* 0x000fe200020006ff */
[--C-:B------:R-:W-:Y:S01]  /*7bf0*/  HADD2.F32 R65, -RZ, R67.reuse.H0_H0 ;  /* 0x20000043ff417230 */ /* 0x100fe20000004100 */
[----:B------:R-:W-:Y:S01]  /*7c00*/  F2FP.F16.E4M3.UNPACK_B R83, R83.H1 ;  /* 0x00000053ff53723e */ /* 0x000fe200030006ff */
[----:B------:R-:W-:Y:S01]  /*7c10*/  UIADD3 UR5, UPT, UPT, UR5, 0x290, URZ ;  /* 0x0000029005057890 */ /* 0x000fe2000fffe0ff */
[----:B------:R-:W-:Y:S01]  /*7c20*/  HADD2.F32 R67, -RZ, R67.H1_H1 ;  /* 0x30000043ff437230 */ /* 0x000fe20000004100 */
[----:B------:R-:W-:Y:S01]  /*7c30*/  F2FP.F16.E4M3.UNPACK_B R84, R84.H1 ;  /* 0x00000054ff54723e */ /* 0x000fe200030006ff */
[--C-:B------:R-:W-:Y:S01]  /*7c40*/  HADD2.F32 R69, -RZ, R71.reuse.H0_H0 ;  /* 0x20000047ff457230 */ /* 0x100fe20000004100 */
[----:B------:R-:W-:Y:S01]  /*7c50*/  UPRMT UR5, UR37, 0x654, UR5 ;  /* 0x0000065425057896 */ /* 0x000fe20008000005 */
[----:B------:R-:W-:Y:S01]  /*7c60*/  HADD2.F32 R72, -RZ, R71.H1_H1 ;  /* 0x30000047ff487230 */ /* 0x000fe20000004100 */
[----:B------:R-:W-:Y:S01]  /*7c70*/  F2FP.F16.E4M3.UNPACK_B R85, R85.H1 ;  /* 0x00000055ff55723e */ /* 0x000fe200030006ff */
[--C-:B------:R-:W-:Y:S02]  /*7c80*/  HADD2.F32 R73, -RZ, R75.reuse.H0_H0 ;  /* 0x2000004bff497230 */ /* 0x100fe40000004100 */
[C---:B--2---:R-:W-:Y:S01]  /*7c90*/  FMUL R4, R47.reuse, R4 ;  /* 0x000000042f047220 */ /* 0x044fe20000400000 */
[C---:B------:R-:W-:Y:S01]  /*7ca0*/  FMUL R5, R47.reuse, R5 ;  /* 0x000000052f057220 */ /* 0x040fe20000400000 */
[C---:B------:R-:W-:Y:S01]  /*7cb0*/  FMUL R8, R47.reuse, R8 ;  /* 0x000000082f087220 */ /* 0x040fe20000400000 */
[----:B------:R-:W-:Y:S01]  /*7cc0*/  FMUL R9, R47, R9 ;  /* 0x000000092f097220 */ /* 0x000fe20000400000 */
[C---:B------:R-:W-:Y:S01]  /*7cd0*/  FFMA R4, R49.reuse, R50, R4 ;  /* 0x0000003231047223 */ /* 0x040fe20000000004 */
[----:B------:R-:W-:Y:S01]  /*7ce0*/  SYNCS.ARRIVE.TRANS64.RED.A1T0 RZ, [UR5], RZ ;  /* 0x000000ffffff79a7 */ /* 0x000fe20008100405 */
        /* <DEDUP_REMOVED lines=18> */
[--C-:B------:R-:W-:Y:S02]  /*7e10*/  HADD2.F32 R55, -RZ, R81.reuse.H0_H0 ;  /* 0x20000051ff377230 */ /* 0x100fe40000004100 */
[----:B------:R-:W-:Y:S01]  /*7e20*/  FMUL R10, R47, R10 ;  /* 0x0000000a2f0a7220 */ /* 0x000fe20000400000 */
[C---:B------:R-:W-:Y:S01]  /*7e30*/  FFMA R6, R49.reuse, R51, R6 ;  /* 0x0000003331067223 */ /* 0x040fe20000000006 */
[----:B------:R-:W-:Y:S02]  /*7e40*/  HADD2.F32 R58, -RZ, R81.H1_H1 ;  /* 0x30000051ff3a7230 */ /* 0x000fe40000004100 */
[C---:B------:R-:W-:Y:S01]  /*7e50*/  FFMA R7, R49.reuse, R54, R7 ;  /* 0x0000003631077223 */ /* 0x040fe20000000007 */
[C---:B------:R-:W-:Y:S01]  /*7e60*/  FFMA R8, R49.reuse, R53, R8 ;  /* 0x0000003531087223 */ /* 0x040fe20000000008 */
[C---:B------:R-:W-:Y:S01]  /*7e70*/  FFMA R9, R49.reuse, R56, R9 ;  /* 0x0000003831097223 */ /* 0x040fe20000000009 */
[----:B------:R-:W-:Y:S01]  /*7e80*/  FFMA R10, R49, R55, R10 ;  /* 0x00000037310a7223 */ /* 0x000fe2000000000a */
[----:B------:R-:W-:Y:S01]  /*7e90*/  HADD2.F32 R51, -RZ, R77.H0_H0 ;  /* 0x2000004dff337230 */ /* 0x000fe20000004100 */
[----:B-1----:R-:W-:Y:S01]  /*7ea0*/  F2FP.SATFINITE.E4M3.F32.PACK_AB_MERGE_C R116, R7, R6, RZ ;  /* 0x000000060774723e */ /* 0x002fe200048070ff */
[C---:B------:R-:W-:Y:S01]  /*7eb0*/  FMUL R11, R47.reuse, R11 ;  /* 0x0000000b2f0b7220 */ /* 0x040fe20000400000 */
[--C-:B------:R-:W-:Y:S02]  /*7ec0*/  HADD2.F32 R59, -RZ, R82.reuse.H0_H0 ;  /* 0x20000052ff3b7230 */ /* 0x100fe40000004100 */
[----:B------:R-:W-:Y:S01]  /*7ed0*/  FMUL R14, R47, R14 ;  /* 0x0000000e2f0e7220 */ /* 0x000fe20000400000 */
[----:B------:R-:W-:Y:S01]  /*7ee0*/  HADD2.F32 R62, -RZ, R82.H1_H1 ;  /* 0x30000052ff3e7230 */ /* 0x000fe20000004100 */
[----:B------:R-:W-:Y:S01]  /*7ef0*/  F2FP.SATFINITE.E4M3.F32.PACK_AB_MERGE_C R116, R5, R4, R116 ;  /* 0x000000040574723e */ /* 0x000fe20004807074 */
[C---:B------:R-:W-:Y:S01]  /*7f00*/  FFMA R11, R49.reuse, R58, R11 ;  /* 0x0000003a310b7223 */ /* 0x040fe2000000000b */
[C---:B------:R-:W-:Y:S01]  /*7f10*/  FFMA R12, R49.reuse, R57, R12 ;  /* 0x00000039310c7223 */ /* 0x040fe2000000000c */
[C---:B------:R-:W-:Y:S01]  /*7f20*/  FFMA R13, R49.reuse, R60, R13 ;  /* 0x0000003c310d7223 */ /* 0x040fe2000000000d */
[----:B------:R-:W-:Y:S01]  /*7f30*/  F2FP.F16.E4M3.UNPACK_B R86, R86.H1 ;  /* 0x00000056ff56723e */ /* 0x000fe200030006ff */
[----:B------:R-:W-:Y:S01]  /*7f40*/  FFMA R14, R49, R59, R14 ;  /* 0x0000003b310e7223 */ /* 0x000fe2000000000e */
[----:B------:R-:W-:Y:S01]  /*7f50*/  F2FP.SATFINITE.E4M3.F32.PACK_AB_MERGE_C R117, R11, R10, RZ ;  /* 0x0000000a0b75723e */ /* 0x000fe200048070ff */
[C---:B------:R-:W-:Y:S01]  /*7f60*/  FMUL R15, R47.reuse, R15 ;  /* 0x0000000f2f0f7220 */ /* 0x040fe20000400000 */
[--C-:B------:R-:W-:Y:S02]  /*7f70*/  HADD2.F32 R63, -RZ, R83.reuse.H0_H0 ;  /* 0x20000053ff3f7230 */ /* 0x100fe40000004100 */
[----:B------:R-:W-:Y:S01]  /*7f80*/  FMUL R18, R47, R18 ;  /* 0x000000122f127220 */ /* 0x000fe20000400000 */
[----:B------:R-:W-:Y:S01]  /*7f90*/  HADD2.F32 R66, -RZ, R83.H1_H1 ;  /* 0x30000053ff427230 */ /* 0x000fe20000004100 */
[----:B------:R-:W-:Y:S01]  /*7fa0*/  F2FP.SATFINITE.E4M3.F32.PACK_AB_MERGE_C R117, R9, R8, R117 ;  /* 0x000000080975723e */ /* 0x000fe20004807075 */
[C---:B------:R-:W-:Y:S01]  /*7fb0*/  FFMA R15, R49.reuse, R62, R15 ;  /* 0x0000003e310f7223 */ /* 0x040fe2000000000f */
[C---:B------:R-:W-:Y:S01]  /*7fc0*/  FFMA R16, R49.reuse, R61, R16 ;  /* 0x0000003d31107223 */ /* 0x040fe20000000010 */
[----:B------:R-:W-:Y:S01]  /*7fd0*/  FFMA R17, R49, R64, R17 ;  /* 0x0000004031117223 */ /* 0x000fe20000000011 */
[----:B------:R-:W-:Y:S01]  /*7fe0*/  FMUL R19, R47, R19 ;  /* 0x000000132f137220 */ /* 0x000fe20000400000 */
        /* <DEDUP_REMOVED lines=15> */
[----:B------:R-:W-:Y:S01]  /*80e0*/  F2FP.F16.E4M3.UNPACK_B R87, R87.H1 ;  /* 0x00000057ff57723e */ /* 0x000fe200030006ff */
        /* <DEDUP_REMOVED lines=32> */
[----:B------:R-:W-:Y:S03]  /*82f0*/  IADD3 R79, PT, PT, R44, 0x1, RZ ;  /* 0x000000012c4f7810 */ /* 0x000fe60007ffe0ff */
        /* <DEDUP_REMOVED lines=9> */
[----:B------:R-:W-:Y:S02]  /*8390*/  UIADD3 UR8, UP0, UPT, UR52, 0x680, URZ ;  /* 0x0000068034087890 */ /* 0x000fe4000ff1e0ff */
[----:B------:R-:W-:Y:S02]  /*83a0*/  UIADD3 UR5, UPT, UPT, UR41, 0x40, URZ ;  /* 0x0000004029057890 */ /* 0x000fe4000fffe0ff */
[----:B------:R-:W-:Y:S02]  /*83b0*/  UIADD3 UR4, UPT, UPT, UR49, 0x3400, URZ ;  /* 0x0000340031047890 */ /* 0x000fe4000fffe0ff */
[----:B------:R-:W-:Y:S01]  /*83c0*/  UIADD3.X UR9, UPT, UPT, URZ, UR53, URZ, UP0, !UPT ;  /* 0x00000035ff097290 */ /* 0x000fe200087fe4ff */
[----:B------:R-:W-:Y:S01]  /*83d0*/  UMOV UR6, UR42 ;  /* 0x0000002a00067c82 */ /* 0x000fe20008000000 */
[----:B------:R-:W-:Y:S07]  /*83e0*/  UMOV UR7, UR36 ;  /* 0x0000002400077c82 */ /* 0x000fee0008000000 */
[----:B------:R2:W-:Y:S01]  /*83f0*/  UTMASTG.3D [UR4], [UR8] ;  /* 0x00000004080073b5 */ /* 0x0005e20008010000 */
[----:B------:R0:W-:Y:S01]  /*8400*/  UTMACMDFLUSH ;  /* 0x00000000000079b7 */ /* 0x0001e20000000000 */
[----:B--2---:R-:W-:Y:S04]  /*8410*/  DEPBAR.LE SB0, 0x1 ;  /* 0x000080400000791a */ /* 0x004fe80000000000 */
.L_x_134:
[----:B------:R-:W-:Y:S05]  /*8420*/  BSYNC.RECONVERGENT B0 ;  /* 0x0000000000007941 */ /* 0x000fea0003800200 */
.L_x_133:
[----:B------:R-:W-:Y:S01]  /*8430*/  BAR.SYNC.DEFER_BLOCKING 0x1, 0x80 ;  /* 0x0042000000007b1d */ /* 0x000fe20000010000 */
[----:B------:R-:W-:Y:S01]  /*8440*/  ISETP.NE.AND P2, PT, R111, RZ, PT ;  /* 0x000000ff6f00720c */ /* 0x000fe20003f45270 */
[----:B------:R-:W-:Y:S01]  /*8450*/  IMAD.IADD R20, R43, 0x1, R94 ;  /* 0x000000012b147824 */ /* 0x000fe200078e025e */
[----:B------:R-:W-:Y:S01]  /*8460*/  ISETP.NE.AND P0, PT, R112, 0x2, PT ;  /* 0x000000027000780c */ /* 0x000fe20003f05270 */
[----:B------:R-:W-:Y:S01]  /*8470*/  IMAD.IADD R21, R45, 0x1, R96 ;  /* 0x000000012d157824 */ /* 0x000fe200078e0260 */
[----:B------:R-:W-:Y:S02]  /*8480*/  ISETP.NE.AND P1, PT, R79, 0x4, PT ;  /* 0x000000044f00780c */ /* 0x000fe40003f25270 */
[----:B------:R-:W-:Y:S02]  /*8490*/  SEL R3, RZ, 0x1, P0 ;  /* 0x00000001ff037807 */ /* 0x000fe40000000000 */
[----:B------:R-:W-:Y:S02]  /*84a0*/  SEL R0, RZ, 0x1, P1 ;  /* 0x00000001ff007807 */ /* 0x000fe40000800000 */
[----:B------:R-:W-:Y:S02]  /*84b0*/  LOP3.LUT R106, R106, R3, RZ, 0x3c, !PT ;  /* 0x000000036a6a7212 */ /* 0x000fe400078e3cff */
[----:B------:R-:W-:Y:S02]  /*84c0*/  LOP3.LUT R107, R107, R0, RZ, 0x3c, !PT ;  /* 0x000000006b6b7212 */ /* 0x000fe400078e3cff */
[----:B------:R-:W-:Y:S02]  /*84d0*/  @P2 R2UR UR36, R103 ;  /* 0x00000000672422ca */ /* 0x000fe400000e0000 */
[----:B------:R-:W-:Y:S02]  /*84e0*/  SEL R112, R112, RZ, P0 ;  /* 0x000000ff70707207 */ /* 0x000fe40000000000 */
[----:B------:R-:W-:Y:S01]  /*84f0*/  SEL R44, R79, RZ, P1 ;  /* 0x000000ff4f2c7207 */ /* 0x000fe20000800000 */
[----:B------:R-:W-:Y:S10]  /*8500*/  @P2 BRA `(.L_x_135) ;  /* 0xffffffd400f82947 */ /* 0x000ff4000383ffff */
[----:B------:R-:W-:Y:S05]  /*8510*/  EXIT ;  /* 0x000000000000794d */ /* 0x000fea0003800000 */
.L_x_20:
[----:B--2---:R2:W1:Y:S02]  /*8520*/  SYNCS.PHASECHK.TRANS64.TRYWAIT P0, [R3+URZ+0x2c0], R2 ;  /* 0x0002c002030075a7 */ /* 0x00446400080011ff */
[----:B-1----:R-:W-:Y:S05]  /*8530*/  @!P0 NANOSLEEP.SYNCS 0x989680 ;  /* 0x009896800000895d */ /* 0x002fea0003900000 */
[----:B------:R-:W1:Y:S02]  /*8540*/  @!P0 SYNCS.PHASECHK.TRANS64 P0, [R3+URZ+0x2c0], R2 ;  /* 0x0002c002030085a7 */ /* 0x000e6400080010ff */
[----:B-1----:R-:W-:Y:S05]  /*8550*/  @!P0 BRA `(.L_x_20) ;  /* 0xfffffffc00f08947 */ /* 0x002fea000383ffff */
[----:B------:R-:W-:Y:S05]  /*8560*/  BRA `(.L_x_136) ;  /* 0xffffff94000c7947 */ /* 0x000fea000383ffff */
.L_x_23:
[----:B-1----:R-:W-:-:S07]  /*8570*/  MOV R2, UR33 ;  /* 0x0000002100027c02 */ /* 0x002fce0008000f00 */
.L_x_137:
[----:B-1----:R1:W2:Y:S02]  /*8580*/  SYNCS.PHASECHK.TRANS64.TRYWAIT P0, [R2+URZ+0x110], R5 ;  /* 0x00011005020075a7 */ /* 0x0022a400080011ff */
[----:B--2---:R-:W-:Y:S05]  /*8590*/  @!P0 NANOSLEEP.SYNCS 0x989680 ;  /* 0x009896800000895d */ /* 0x004fea0003900000 */
[----:B------:R-:W2:Y:S02]  /*85a0*/  @!P0 SYNCS.PHASECHK.TRANS64 P0, [R2+URZ+0x110], R5 ;  /* 0x00011005020085a7 */ /* 0x000ea400080010ff */
[----:B--2---:R-:W-:Y:S05]  /*85b0*/  @!P0 BRA `(.L_x_137) ;  /* 0xfffffffc00f08947 */ /* 0x004fea000383ffff */
[----:B------:R-:W-:Y:S05]  /*85c0*/  BRA `(.L_x_22) ;  /* 0xffffff94005c7947 */ /* 0x000fea000383ffff */
.L_x_29:
[----:B-1----:R-:W-:-:S07]  /*85d0*/  MOV R2, UR17 ;  /* 0x0000001100027c02 */ /* 0x002fce0008000f00 */
.L_x_138:
[----:B-1----:R1:W2:Y:S02]  /*85e0*/  SYNCS.PHASECHK.TRANS64.TRYWAIT P0, [R2+URZ+0x110], R5 ;  /* 0x00011005020075a7 */ /* 0x0022a400080011ff */
[----:B--2---:R-:W-:Y:S05]  /*85f0*/  @!P0 NANOSLEEP.SYNCS 0x989680 ;  /* 0x009896800000895d */ /* 0x004fea0003900000 */
[----:B------:R-:W2:Y:S02]  /*8600*/  @!P0 SYNCS.PHASECHK.TRANS64 P0, [R2+URZ+0x110], R5 ;  /* 0x00011005020085a7 */ /* 0x000ea400080010ff */
[----:B--2---:R-:W-:Y:S05]  /*8610*/  @!P0 BRA `(.L_x_138) ;  /* 0xfffffffc00f08947 */ /* 0x004fea000383ffff */
[----:B------:R-:W-:Y:S05]  /*8620*/  BRA `(.L_x_28) ;  /* 0xffffff9800047947 */ /* 0x000fea000383ffff */
.L_x_33:
[----:B-1----:R1:W2:Y:S02]  /*8630*/  SYNCS.PHASECHK.TRANS64.TRYWAIT P0, [R2+URZ+0x250], R3 ;  /* 0x00025003020075a7 */ /* 0x0022a400080011ff */
[----:B--2---:R-:W-:Y:S05]  /*8640*/  @!P0 NANOSLEEP.SYNCS 0x989680 ;  /* 0x009896800000895d */ /* 0x004fea0003900000 */
[----:B------:R-:W2:Y:S02]  /*8650*/  @!P0 SYNCS.PHASECHK.TRANS64 P0, [R2+URZ+0x250], R3 ;  /* 0x00025003020085a7 */ /* 0x000ea400080010ff */
[----:B--2---:R-:W-:Y:S05]  /*8660*/  @!P0 BRA `(.L_x_33) ;  /* 0xfffffffc00f08947 */ /* 0x004fea000383ffff */
[----:B------:R-:W-:Y:S05]  /*8670*/  BRA `(.L_x_139) ;  /* 0xffffff9800947947 */ /* 0x000fea000383ffff */
.L_x_37:
[----:B----4-:R-:W-:-:S07]  /*8680*/  MOV R0, UR5 ;  /* 0x0000000500007c02 */ /* 0x010fce0008000f00 */
.L_x_140:
[----:B-1----:R1:W2:Y:S02]  /*8690*/  SYNCS.PHASECHK.TRANS64.TRYWAIT P0, [R0+URZ], R3 ;  /* 0x00000003000075a7 */ /* 0x0022a400080011ff */
[----:B--2---:R-:W-:Y:S05]  /*86a0*/  @!P0 NANOSLEEP.SYNCS 0x989680 ;  /* 0x009896800000895d */ /* 0x004fea0003900000 */
[----:B------:R-:W2:Y:S02]  /*86b0*/  @!P0 SYNCS.PHASECHK.TRANS64 P0, [R0+URZ], R3 ;  /* 0x00000003000085a7 */ /* 0x000ea400080010ff */
[----:B--2---:R-:W-:Y:S05]  /*86c0*/  @!P0 BRA `(.L_x_140) ;  /* 0xfffffffc00f08947 */ /* 0x004fea000383ffff */
[----:B------:R-:W-:Y:S05]  /*86d0*/  BRA `(.L_x_141) ;  /* 0xffffffa000047947 */ /* 0x000fea000383ffff */
.L_x_38:
[----:B----4-:R-:W-:-:S07]  /*86e0*/  MOV R0, UR5 ;  /* 0x0000000500007c02 */ /* 0x010fce0008000f00 */
.L_x_142:
[----:B-1----:R1:W2:Y:S02]  /*86f0*/  SYNCS.PHASECHK.TRANS64.TRYWAIT P0, [R0+URZ], R3 ;  /* 0x00000003000075a7 */ /* 0x0022a400080011ff */
[----:B--2---:R-:W-:Y:S05]  /*8700*/  @!P0 NANOSLEEP.SYNCS 0x989680 ;  /* 0x009896800000895d */ /* 0x004fea0003900000 */
[----:B------:R-:W2:Y:S02]  /*8710*/  @!P0 SYNCS.PHASECHK.TRANS64 P0, [R0+URZ], R3 ;  /* 0x00000003000085a7 */ /* 0x000ea400080010ff */
[----:B--2---:R-:W-:Y:S05]  /*8720*/  @!P0 BRA `(.L_x_142) ;  /* 0xfffffffc00f08947 */ /* 0x004fea000383ffff */
[----:B------:R-:W-:Y:S05]  /*8730*/  BRA `(.L_x_143) ;  /* 0xffffffa000107947 */ /* 0x000fea000383ffff */
.L_x_39:
[----:B----4-:R-:W-:-:S07]  /*8740*/  MOV R0, UR5 ;  /* 0x0000000500007c02 */ /* 0x010fce0008000f00 */
.L_x_144:
[----:B-1----:R1:W2:Y:S02]  /*8750*/  SYNCS.PHASECHK.TRANS64.TRYWAIT P0, [R0+URZ], R3 ;  /* 0x00000003000075a7 */ /* 0x0022a400080011ff */
[----:B--2---:R-:W-:Y:S05]  /*8760*/  @!P0 NANOSLEEP.SYNCS 0x989680 ;  /* 0x009896800000895d */ /* 0x004fea0003900000 */
[----:B------:R-:W2:Y:S02]  /*8770*/  @!P0 SYNCS.PHASECHK.TRANS64 P0, [R0+URZ], R3 ;  /* 0x00000003000085a7 */ /* 0x000ea400080010ff */
[----:B--2---:R-:W-:Y:S05]  /*8780*/  @!P0 BRA `(.L_x_144) ;  /* 0xfffffffc00f08947 */ /* 0x004fea000383ffff */
[----:B------:R-:W-:Y:S05]  /*8790*/  BRA `(.L_x_145) ;  /* 0xffffffa0001c7947 */ /* 0x000fea000383ffff */
.L_x_40:
[----:B----4-:R-:W-:-:S07]  /*87a0*/  MOV R0, UR5 ;  /* 0x0000000500007c02 */ /* 0x010fce0008000f00 */
.L_x_146:
[----:B-1----:R1:W2:Y:S02]  /*87b0*/  SYNCS.PHASECHK.TRANS64.TRYWAIT P0, [R0+URZ], R3 ;  /* 0x00000003000075a7 */ /* 0x0022a400080011ff */
[----:B--2---:R-:W-:Y:S05]  /*87c0*/  @!P0 NANOSLEEP.SYNCS 0x989680 ;  /* 0x009896800000895d */ /* 0x004fea0003900000 */
[----:B------:R-:W2:Y:S02]  /*87d0*/  @!P0 SYNCS.PHASECHK.TRANS64 P0, [R0+URZ], R3 ;  /* 0x00000003000085a7 */ /* 0x000ea400080010ff */
[----:B--2---:R-:W-:Y:S05]  /*87e0*/  @!P0 BRA `(.L_x_146) ;  /* 0xfffffffc00f08947 */ /* 0x004fea000383ffff */
[----:B------:R-:W-:Y:S05]  /*87f0*/  BRA `(.L_x_147) ;  /* 0xffffffa000287947 */ /* 0x000fea000383ffff */
.L_x_41:
[----:B----4-:R-:W-:-:S07]  /*8800*/  MOV R0, UR5 ;  /* 0x0000000500007c02 */ /* 0x010fce0008000f00 */
.L_x_148:
[----:B-1----:R1:W2:Y:S02]  /*8810*/  SYNCS.PHASECHK.TRANS64.TRYWAIT P0, [R0+URZ], R3 ;  /* 0x00000003000075a7 */ /* 0x0022a400080011ff */
[----:B--2---:R-:W-:Y:S05]  /*8820*/  @!P0 NANOSLEEP.SYNCS 0x989680 ;  /* 0x009896800000895d */ /* 0x004fea0003900000 */
[----:B------:R-:W2:Y:S02]  /*8830*/  @!P0 SYNCS.PHASECHK.TRANS64 P0, [R0+URZ], R3 ;  /* 0x00000003000085a7 */ /* 0x000ea400080010ff */
[----:B--2---:R-:W-:Y:S05]  /*8840*/  @!P0 BRA `(.L_x_148) ;  /* 0xfffffffc00f08947 */ /* 0x004fea000383ffff */
[----:B------:R-:W-:Y:S05]  /*8850*/  BRA `(.L_x_149) ;  /* 0xffffffa000347947 */ /* 0x000fea000383ffff */
.L_x_42:
[----:B----4-:R-:W-:-:S07]  /*8860*/  MOV R0, UR5 ;  /* 0x0000000500007c02 */ /* 0x010fce0008000f00 */
.L_x_150:
[----:B-1----:R1:W2:Y:S02]  /*8870*/  SYNCS.PHASECHK.TRANS64.TRYWAIT P0, [R0+URZ], R3 ;  /* 0x00000003000075a7 */ /* 0x0022a400080011ff */
[----:B--2---:R-:W-:Y:S05]  /*8880*/  @!P0 NANOSLEEP.SYNCS 0x989680 ;  /* 0x009896800000895d */ /* 0x004fea0003900000 */
[----:B------:R-:W2:Y:S02]  /*8890*/  @!P0 SYNCS.PHASECHK.TRANS64 P0, [R0+URZ], R3 ;  /* 0x00000003000085a7 */ /* 0x000ea400080010ff */
[----:B--2---:R-:W-:Y:S05]  /*88a0*/  @!P0 BRA `(.L_x_150) ;  /* 0xfffffffc00f08947 */ /* 0x004fea000383ffff */
[----:B------:R-:W-:Y:S05]  /*88b0*/  BRA `(.L_x_151) ;  /* 0xffffffa000407947 */ /* 0x000fea000383ffff */
.L_x_43:
[----:B----4-:R-:W-:-:S07]  /*88c0*/  MOV R0, UR5 ;  /* 0x0000000500007c02 */ /* 0x010fce0008000f00 */
.L_x_152:
[----:B-1----:R1:W2:Y:S02]  /*88d0*/  SYNCS.PHASECHK.TRANS64.TRYWAIT P0, [R0+URZ], R3 ;  /* 0x00000003000075a7 */ /* 0x0022a400080011ff */
[----:B--2---:R-:W-:Y:S05]  /*88e0*/  @!P0 NANOSLEEP.SYNCS 0x989680 ;  /* 0x009896800000895d */ /* 0x004fea0003900000 */
[----:B------:R-:W2:Y:S02]  /*88f0*/  @!P0 SYNCS.PHASECHK.TRANS64 P0, [R0+URZ], R3 ;  /* 0x00000003000085a7 */ /* 0x000ea400080010ff */
[----:B--2---:R-:W-:Y:S05]  /*8900*/  @!P0 BRA `(.L_x_152) ;  /* 0xfffffffc00f08947 */ /* 0x004fea000383ffff */
[----:B------:R-:W-:Y:S05]  /*8910*/  BRA `(.L_x_153) ;  /* 0xffffffa0004c7947 */ /* 0x000fea000383ffff */
.L_x_44:
[----:B----4-:R-:W-:-:S07]  /*8920*/  MOV R0, UR5 ;  /* 0x0000000500007c02 */ /* 0x010fce0008000f00 */
.L_x_154:
[----:B-1----:R1:W2:Y:S02]  /*8930*/  SYNCS.PHASECHK.TRANS64.TRYWAIT P0, [R0+URZ], R3 ;  /* 0x00000003000075a7 */ /* 0x0022a400080011ff */
[----:B--2---:R-:W-:Y:S05]  /*8940*/  @!P0 NANOSLEEP.SYNCS 0x989680 ;  /* 0x009896800000895d */ /* 0x004fea0003900000 */
[----:B------:R-:W2:Y:S02]  /*8950*/  @!P0 SYNCS.PHASECHK.TRANS64 P0, [R0+URZ], R3 ;  /* 0x00000003000085a7 */ /* 0x000ea400080010ff */
[----:B--2---:R-:W-:Y:S05]  /*8960*/  @!P0 BRA `(.L_x_154) ;  /* 0xfffffffc00f08947 */ /* 0x004fea000383ffff */
[----:B------:R-:W-:Y:S05]  /*8970*/  BRA `(.L_x_155) ;  /* 0xffffffa000587947 */ /* 0x000fea000383ffff */
.L_x_45:
[----:B----4-:R-:W-:-:S07]  /*8980*/  MOV R0, UR5 ;  /* 0x0000000500007c02 */ /* 0x010fce0008000f00 */
.L_x_156:
[----:B-1----:R1:W2:Y:S02]  /*8990*/  SYNCS.PHASECHK.TRANS64.TRYWAIT P0, [R0+URZ], R3 ;  /* 0x00000003000075a7 */ /* 0x0022a400080011ff */
[----:B--2---:R-:W-:Y:S05]  /*89a0*/  @!P0 NANOSLEEP.SYNCS 0x989680 ;  /* 0x009896800000895d */ /* 0x004fea0003900000 */
[----:B------:R-:W2:Y:S02]  /*89b0*/  @!P0 SYNCS.PHASECHK.TRANS64 P0, [R0+URZ], R3 ;  /* 0x00000003000085a7 */ /* 0x000ea400080010ff */
[----:B--2---:R-:W-:Y:S05]  /*89c0*/  @!P0 BRA `(.L_x_156) ;  /* 0xfffffffc00f08947 */ /* 0x004fea000383ffff */
[----:B------:R-:W-:Y:S05]  /*89d0*/  BRA `(.L_x_157) ;  /* 0xffffffa000647947 */ /* 0x000fea000383ffff */
.L_x_46:
[----:B----4-:R-:W-:-:S07]  /*89e0*/  MOV R0, UR5 ;  /* 0x0000000500007c02 */ /* 0x010fce0008000f00 */
.L_x_158:
[----:B-1----:R1:W2:Y:S02]  /*89f0*/  SYNCS.PHASECHK.TRANS64.TRYWAIT P0, [R0+URZ], R3 ;  /* 0x00000003000075a7 */ /* 0x0022a400080011ff */
[----:B--2---:R-:W-:Y:S05]  /*8a00*/  @!P0 NANOSLEEP.SYNCS 0x989680 ;  /* 0x009896800000895d */ /* 0x004fea0003900000 */
[----:B------:R-:W2:Y:S02]  /*8a10*/  @!P0 SYNCS.PHASECHK.TRANS64 P0, [R0+URZ], R3 ;  /* 0x00000003000085a7 */ /* 0x000ea400080010ff */
[----:B--2---:R-:W-:Y:S05]  /*8a20*/  @!P0 BRA `(.L_x_158) ;  /* 0xfffffffc00f08947 */ /* 0x004fea000383ffff */
[----:B------:R-:W-:Y:S05]  /*8a30*/  BRA `(.L_x_159) ;  /* 0xffffffa000707947 */ /* 0x000fea000383ffff */
.L_x_47:
[----:B----4-:R-:W-:-:S07]  /*8a40*/  MOV R0, UR5 ;  /* 0x0000000500007c02 */ /* 0x010fce0008000f00 */
.L_x_160:
[----:B-1----:R1:W2:Y:S02]  /*8a50*/  SYNCS.PHASECHK.TRANS64.TRYWAIT P0, [R0+URZ], R3 ;  /* 0x00000003000075a7 */ /* 0x0022a400080011ff */
[----:B--2---:R-:W-:Y:S05]  /*8a60*/  @!P0 NANOSLEEP.SYNCS 0x989680 ;  /* 0x009896800000895d */ /* 0x004fea0003900000 */
[----:B------:R-:W2:Y:S02]  /*8a70*/  @!P0 SYNCS.PHASECHK.TRANS64 P0, [R0+URZ], R3 ;  /* 0x00000003000085a7 */ /* 0x000ea400080010ff */
[----:B--2---:R-:W-:Y:S05]  /*8a80*/  @!P0 BRA `(.L_x_160) ;  /* 0xfffffffc00f08947 */ /* 0x004fea000383ffff */
[----:B------:R-:W-:Y:S05]  /*8a90*/  BRA `(.L_x_161) ;  /* 0xffffffa0007c7947 */ /* 0x000fea000383ffff */
.L_x_48:
[----:B----4-:R-:W-:-:S07]  /*8aa0*/  MOV R0, UR5 ;  /* 0x0000000500007c02 */ /* 0x010fce0008000f00 */
.L_x_162:
[----:B-1----:R1:W2:Y:S02]  /*8ab0*/  SYNCS.PHASECHK.TRANS64.TRYWAIT P0, [R0+URZ], R3 ;  /* 0x00000003000075a7 */ /* 0x0022a400080011ff */
[----:B--2---:R-:W-:Y:S05]  /*8ac0*/  @!P0 NANOSLEEP.SYNCS 0x989680 ;  /* 0x009896800000895d */ /* 0x004fea0003900000 */
[----:B------:R-:W2:Y:S02]  /*8ad0*/  @!P0 SYNCS.PHASECHK.TRANS64 P0, [R0+URZ], R3 ;  /* 0x00000003000085a7 */ /* 0x000ea400080010ff */
[----:B--2---:R-:W-:Y:S05]  /*8ae0*/  @!P0 BRA `(.L_x_162) ;  /* 0xfffffffc00f08947 */ /* 0x004fea000383ffff */
[----:B------:R-:W-:Y:S05]  /*8af0*/  BRA `(.L_x_163) ;  /* 0xffffffa000887947 */ /* 0x000fea000383ffff */
.L_x_49:
[----:B----4-:R-:W-:-:S07]  /*8b00*/  MOV R0, UR5 ;  /* 0x0000000500007c02 */ /* 0x010fce0008000f00 */
.L_x_164:
[----:B-1----:R1:W2:Y:S02]  /*8b10*/  SYNCS.PHASECHK.TRANS64.TRYWAIT P0, [R0+URZ], R3 ;  /* 0x00000003000075a7 */ /* 0x0022a400080011ff */
[----:B--2---:R-:W-:Y:S05]  /*8b20*/  @!P0 NANOSLEEP.SYNCS 0x989680 ;  /* 0x009896800000895d */ /* 0x004fea0003900000 */
[----:B------:R-:W2:Y:S02]  /*8b30*/  @!P0 SYNCS.PHASECHK.TRANS64 P0, [R0+URZ], R3 ;  /* 0x00000003000085a7 */ /* 0x000ea400080010ff */
[----:B--2---:R-:W-:Y:S05]  /*8b40*/  @!P0 BRA `(.L_x_164) ;  /* 0xfffffffc00f08947 */ /* 0x004fea000383ffff */
[----:B------:R-:W-:Y:S05]  /*8b50*/  BRA `(.L_x_165) ;  /* 0xffffffa000947947 */ /* 0x000fea000383ffff */
.L_x_50:
[----:B----4-:R-:W-:-:S07]  /*8b60*/  MOV R0, UR5 ;  /* 0x0000000500007c02 */ /* 0x010fce0008000f00 */
.L_x_166:
[----:B-1----:R1:W2:Y:S02]  /*8b70*/  SYNCS.PHASECHK.TRANS64.TRYWAIT P0, [R0+URZ], R3 ;  /* 0x00000003000075a7 */ /* 0x0022a400080011ff */
[----:B--2---:R-:W-:Y:S05]  /*8b80*/  @!P0 NANOSLEEP.SYNCS 0x989680 ;  /* 0x009896800000895d */ /* 0x004fea0003900000 */
[----:B------:R-:W2:Y:S02]  /*8b90*/  @!P0 SYNCS.PHASECHK.TRANS64 P0, [R0+URZ], R3 ;  /* 0x00000003000085a7 */ /* 0x000ea400080010ff */
[----:B--2---:R-:W-:Y:S05]  /*8ba0*/  @!P0 BRA `(.L_x_166) ;  /* 0xfffffffc00f08947 */ /* 0x004fea000383ffff */
[----:B------:R-:W-:Y:S05]  /*8bb0*/  BRA `(.L_x_167) ;  /* 0xffffffa000a07947 */ /* 0x000fea000383ffff */
.L_x_51:
[----:B----4-:R-:W-:-:S07]  /*8bc0*/  MOV R0, UR5 ;  /* 0x0000000500007c02 */ /* 0x010fce0008000f00 */
.L_x_168:
[----:B-1----:R1:W2:Y:S02]  /*8bd0*/  SYNCS.PHASECHK.TRANS64.TRYWAIT P0, [R0+URZ], R3 ;  /* 0x00000003000075a7 */ /* 0x0022a400080011ff */
[----:B--2---:R-:W-:Y:S05]  /*8be0*/  @!P0 NANOSLEEP.SYNCS 0x989680 ;  /* 0x009896800000895d */ /* 0x004fea0003900000 */
[----:B------:R-:W2:Y:S02]  /*8bf0*/  @!P0 SYNCS.PHASECHK.TRANS64 P0, [R0+URZ], R3 ;  /* 0x00000003000085a7 */ /* 0x000ea400080010ff */
[----:B--2---:R-:W-:Y:S05]  /*8c00*/  @!P0 BRA `(.L_x_168) ;  /* 0xfffffffc00f08947 */ /* 0x004fea000383ffff */
[----:B------:R-:W-:Y:S05]  /*8c10*/  BRA `(.L_x_169) ;  /* 0xffffffa000ac7947 */ /* 0x000fea000383ffff */
.L_x_52:
[----:B----4-:R-:W-:-:S07]  /*8c20*/  MOV R0, UR5 ;  /* 0x0000000500007c02 */ /* 0x010fce0008000f00 */
.L_x_170:
[----:B-1----:R1:W2:Y:S02]  /*8c30*/  SYNCS.PHASECHK.TRANS64.TRYWAIT P0, [R0+URZ], R3 ;  /* 0x00000003000075a7 */ /* 0x0022a400080011ff */
[----:B--2---:R-:W-:Y:S05]  /*8c40*/  @!P0 NANOSLEEP.SYNCS 0x989680 ;  /* 0x009896800000895d */ /* 0x004fea0003900000 */
[----:B------:R-:W2:Y:S02]  /*8c50*/  @!P0 SYNCS.PHASECHK.TRANS64 P0, [R0+URZ], R3 ;  /* 0x00000003000085a7 */ /* 0x000ea400080010ff */
[----:B--2---:R-:W-:Y:S05]  /*8c60*/  @!P0 BRA `(.L_x_170) ;  /* 0xfffffffc00f08947 */ /* 0x004fea000383ffff */
[----:B------:R-:W-:Y:S05]  /*8c70*/  BRA `(.L_x_171) ;  /* 0xffffffa000b87947 */ /* 0x000fea000383ffff */
.L_x_53:
[----:B----4-:R-:W-:-:S07]  /*8c80*/  MOV R0, UR5 ;  /* 0x0000000500007c02 */ /* 0x010fce0008000f00 */
.L_x_172:
[----:B-1----:R1:W2:Y:S02]  /*8c90*/  SYNCS.PHASECHK.TRANS64.TRYWAIT P0, [R0+URZ], R3 ;  /* 0x00000003000075a7 */ /* 0x0022a400080011ff */
[----:B--2---:R-:W-:Y:S05]  /*8ca0*/  @!P0 NANOSLEEP.SYNCS 0x989680 ;  /* 0x009896800000895d */ /* 0x004fea0003900000 */
[----:B------:R-:W2:Y:S02]  /*8cb0*/  @!P0 SYNCS.PHASECHK.TRANS64 P0, [R0+URZ], R3 ;  /* 0x00000003000085a7 */ /* 0x000ea400080010ff */
[----:B--2---:R-:W-:Y:S05]  /*8cc0*/  @!P0 BRA `(.L_x_172) ;  /* 0xfffffffc00f08947 */ /* 0x004fea000383ffff */
[----:B------:R-:W-:Y:S05]  /*8cd0*/  BRA `(.L_x_173) ;  /* 0xffffffa000c47947 */ /* 0x000fea000383ffff */
.L_x_54:
[----:B----4-:R-:W-:-:S07]  /*8ce0*/  MOV R0, UR5 ;  /* 0x0000000500007c02 */ /* 0x010fce0008000f00 */
.L_x_174:
[----:B-1----:R1:W2:Y:S02]  /*8cf0*/  SYNCS.PHASECHK.TRANS64.TRYWAIT P0, [R0+URZ], R3 ;  /* 0x00000003000075a7 */ /* 0x0022a400080011ff */
[----:B--2---:R-:W-:Y:S05]  /*8d00*/  @!P0 NANOSLEEP.SYNCS 0x989680 ;  /* 0x009896800000895d */ /* 0x004fea0003900000 */
[----:B------:R-:W2:Y:S02]  /*8d10*/  @!P0 SYNCS.PHASECHK.TRANS64 P0, [R0+URZ], R3 ;  /* 0x00000003000085a7 */ /* 0x000ea400080010ff */
[----:B--2---:R-:W-:Y:S05]  /*8d20*/  @!P0 BRA `(.L_x_174) ;  /* 0xfffffffc00f08947 */ /* 0x004fea000383ffff */
[----:B------:R-:W-:Y:S05]  /*8d30*/  BRA `(.L_x_175) ;  /* 0xffffffa000d07947 */ /* 0x000fea000383ffff */
.L_x_55:
[----:B----4-:R-:W-:-:S07]  /*8d40*/  MOV R0, UR5 ;  /* 0x0000000500007c02 */ /* 0x010fce0008000f00 */
.L_x_176:
[----:B-1----:R1:W2:Y:S02]  /*8d50*/  SYNCS.PHASECHK.TRANS64.TRYWAIT P0, [R0+URZ], R3 ;  /* 0x00000003000075a7 */ /* 0x0022a400080011ff */
[----:B--2---:R-:W-:Y:S05]  /*8d60*/  @!P0 NANOSLEEP.SYNCS 0x989680 ;  /* 0x009896800000895d */ /* 0x004fea0003900000 */
[----:B------:R-:W2:Y:S02]  /*8d70*/  @!P0 SYNCS.PHASECHK.TRANS64 P0, [R0+URZ], R3 ;  /* 0x00000003000085a7 */ /* 0x000ea400080010ff */
[----:B--2---:R-:W-:Y:S05]  /*8d80*/  @!P0 BRA `(.L_x_176) ;  /* 0xfffffffc00f08947 */ /* 0x004fea000383ffff */
[----:B------:R-:W-:Y:S05]  /*8d90*/  BRA `(.L_x_177) ;  /* 0xffffffa000dc7947 */ /* 0x000fea000383ffff */
.L_x_56:
[----:B----4-:R-:W-:-:S07]  /*8da0*/  MOV R0, UR5 ;  /* 0x0000000500007c02 */ /* 0x010fce0008000f00 */
.L_x_178:
[----:B-1----:R1:W2:Y:S02]  /*8db0*/  SYNCS.PHASECHK.TRANS64.TRYWAIT P0, [R0+URZ], R3 ;  /* 0x00000003000075a7 */ /* 0x0022a400080011ff */
[----:B--2---:R-:W-:Y:S05]  /*8dc0*/  @!P0 NANOSLEEP.SYNCS 0x989680 ;  /* 0x009896800000895d */ /* 0x004fea0003900000 */
[----:B------:R-:W2:Y:S02]  /*8dd0*/  @!P0 SYNCS.PHASECHK.TRANS64 P0, [R0+URZ], R3 ;  /* 0x00000003000085a7 */ /* 0x000ea400080010ff */
[----:B--2---:R-:W-:Y:S05]  /*8de0*/  @!P0 BRA `(.L_x_178) ;  /* 0xfffffffc00f08947 */ /* 0x004fea000383ffff */
[----:B------:R-:W-:Y:S05]  /*8df0*/  BRA `(.L_x_179) ;  /* 0xffffffa000e87947 */ /* 0x000fea000383ffff */
.L_x_57:
[----:B----4-:R-:W-:-:S07]  /*8e00*/  MOV R0, UR5 ;  /* 0x0000000500007c02 */ /* 0x010fce0008000f00 */
.L_x_180:
[----:B-1----:R1:W2:Y:S02]  /*8e10*/  SYNCS.PHASECHK.TRANS64.TRYWAIT P0, [R0+URZ], R3 ;  /* 0x00000003000075a7 */ /* 0x0022a400080011ff */
[----:B--2---:R-:W-:Y:S05]  /*8e20*/  @!P0 NANOSLEEP.SYNCS 0x989680 ;  /* 0x009896800000895d */ /* 0x004fea0003900000 */
[----:B------:R-:W2:Y:S02]  /*8e30*/  @!P0 SYNCS.PHASECHK.TRANS64 P0, [R0+URZ], R3 ;  /* 0x00000003000085a7 */ /* 0x000ea400080010ff */
[----:B--2---:R-:W-:Y:S05]  /*8e40*/  @!P0 BRA `(.L_x_180) ;  /* 0xfffffffc00f08947 */ /* 0x004fea000383ffff */
[----:B------:R-:W-:Y:S05]  /*8e50*/  BRA `(.L_x_181) ;  /* 0xffffffa000f47947 */ /* 0x000fea000383ffff */
.L_x_58:
[----:B----4-:R-:W-:-:S07]  /*8e60*/  MOV R0, UR5 ;  /* 0x0000000500007c02 */ /* 0x010fce0008000f00 */
.L_x_182:
[----:B-1----:R1:W2:Y:S02]  /*8e70*/  SYNCS.PHASECHK.TRANS64.TRYWAIT P0, [R0+URZ], R3 ;  /* 0x00000003000075a7 */ /* 0x0022a400080011ff */
[----:B--2---:R-:W-:Y:S05]  /*8e80*/  @!P0 NANOSLEEP.SYNCS 0x989680 ;  /* 0x009896800000895d */ /* 0x004fea0003900000 */
[----:B------:R-:W2:Y:S02]  /*8e90*/  @!P0 SYNCS.PHASECHK.TRANS64 P0, [R0+URZ], R3 ;  /* 0x00000003000085a7 */ /* 0x000ea400080010ff */
[----:B--2---:R-:W-:Y:S05]  /*8ea0*/  @!P0 BRA `(.L_x_182) ;  /* 0xfffffffc00f08947 */ /* 0x004fea000383ffff */
[----:B------:R-:W-:Y:S05]  /*8eb0*/  BRA `(.L_x_183) ;  /* 0xffffffa400007947 */ /* 0x000fea000383ffff */
.L_x_59:
[----:B----4-:R-:W-:-:S07]  /*8ec0*/  MOV R0, UR5 ;  /* 0x0000000500007c02 */ /* 0x010fce0008000f00 */
.L_x_184:
[----:B-1----:R1:W2:Y:S02]  /*8ed0*/  SYNCS.PHASECHK.TRANS64.TRYWAIT P0, [R0+URZ], R3 ;  /* 0x00000003000075a7 */ /* 0x0022a400080011ff */
[----:B--2---:R-:W-:Y:S05]  /*8ee0*/  @!P0 NANOSLEEP.SYNCS 0x989680 ;  /* 0x009896800000895d */ /* 0x004fea0003900000 */
[----:B------:R-:W2:Y:S02]  /*8ef0*/  @!P0 SYNCS.PHASECHK.TRANS64 P0, [R0+URZ], R3 ;  /* 0x00000003000085a7 */ /* 0x000ea400080010ff */
[----:B--2---:R-:W-:Y:S05]  /*8f00*/  @!P0 BRA `(.L_x_184) ;  /* 0xfffffffc00f08947 */ /* 0x004fea000383ffff */
[----:B------:R-:W-:Y:S05]  /*8f10*/  BRA `(.L_x_185) ;  /* 0xffffffa4000c7947 */ /* 0x000fea000383ffff */
.L_x_60:
[----:B----4-:R-:W-:-:S07]  /*8f20*/  MOV R0, UR5 ;  /* 0x0000000500007c02 */ /* 0x010fce0008000f00 */
.L_x_186:
[----:B-1----:R1:W2:Y:S02]  /*8f30*/  SYNCS.PHASECHK.TRANS64.TRYWAIT P0, [R0+URZ], R3 ;  /* 0x00000003000075a7 */ /* 0x0022a400080011ff */
[----:B--2---:R-:W-:Y:S05]  /*8f40*/  @!P0 NANOSLEEP.SYNCS 0x989680 ;  /* 0x009896800000895d */ /* 0x004fea0003900000 */
[----:B------:R-:W2:Y:S02]  /*8f50*/  @!P0 SYNCS.PHASECHK.TRANS64 P0, [R0+URZ], R3 ;  /* 0x00000003000085a7 */ /* 0x000ea400080010ff */
[----:B--2---:R-:W-:Y:S05]  /*8f60*/  @!P0 BRA `(.L_x_186) ;  /* 0xfffffffc00f08947 */ /* 0x004fea000383ffff */
[----:B------:R-:W-:Y:S05]  /*8f70*/  BRA `(.L_x_187) ;  /* 0xffffffa400187947 */ /* 0x000fea000383ffff */
.L_x_61:
[----:B----4-:R-:W-:-:S07]  /*8f80*/  MOV R0, UR5 ;  /* 0x0000000500007c02 */ /* 0x010fce0008000f00 */
.L_x_188:
[----:B-1----:R1:W2:Y:S02]  /*8f90*/  SYNCS.PHASECHK.TRANS64.TRYWAIT P0, [R0+URZ], R3 ;  /* 0x00000003000075a7 */ /* 0x0022a400080011ff */
[----:B--2---:R-:W-:Y:S05]  /*8fa0*/  @!P0 NANOSLEEP.SYNCS 0x989680 ;  /* 0x009896800000895d */ /* 0x004fea0003900000 */
[----:B------:R-:W2:Y:S02]  /*8fb0*/  @!P0 SYNCS.PHASECHK.TRANS64 P0, [R0+URZ], R3 ;  /* 0x00000003000085a7 */ /* 0x000ea400080010ff */
[----:B--2---:R-:W-:Y:S05]  /*8fc0*/  @!P0 BRA `(.L_x_188) ;  /* 0xfffffffc00f08947 */ /* 0x004fea000383ffff */
[----:B------:R-:W-:Y:S05]  /*8fd0*/  BRA `(.L_x_189) ;  /* 0xffffffa400247947 */ /* 0x000fea000383ffff */
.L_x_62:
[----:B----4-:R-:W-:-:S07]  /*8fe0*/  MOV R0, UR5 ;  /* 0x0000000500007c02 */ /* 0x010fce0008000f00 */
.L_x_190:
[----:B-1----:R1:W2:Y:S02]  /*8ff0*/  SYNCS.PHASECHK.TRANS64.TRYWAIT P0, [R0+URZ], R3 ;  /* 0x00000003000075a7 */ /* 0x0022a400080011ff */
[----:B--2---:R-:W-:Y:S05]  /*9000*/  @!P0 NANOSLEEP.SYNCS 0x989680 ;  /* 0x009896800000895d */ /* 0x004fea0003900000 */
[----:B------:R-:W2:Y:S02]  /*9010*/  @!P0 SYNCS.PHASECHK.TRANS64 P0, [R0+URZ], R3 ;  /* 0x00000003000085a7 */ /* 0x000ea400080010ff */
[----:B--2---:R-:W-:Y:S05]  /*9020*/  @!P0 BRA `(.L_x_190) ;  /* 0xfffffffc00f08947 */ /* 0x004fea000383ffff */
[----:B------:R-:W-:Y:S05]  /*9030*/  BRA `(.L_x_191) ;  /* 0xffffffa400307947 */ /* 0x000fea000383ffff */
.L_x_63:
[----:B----4-:R-:W-:-:S07]  /*9040*/  MOV R0, UR5 ;  /* 0x0000000500007c02 */ /* 0x010fce0008000f00 */
.L_x_192:
[----:B-1----:R1:W2:Y:S02]  /*9050*/  SYNCS.PHASECHK.TRANS64.TRYWAIT P0, [R0+URZ], R3 ;  /* 0x00000003000075a7 */ /* 0x0022a400080011ff */
[----:B--2---:R-:W-:Y:S05]  /*9060*/  @!P0 NANOSLEEP.SYNCS 0x989680 ;  /* 0x009896800000895d */ /* 0x004fea0003900000 */
[----:B------:R-:W2:Y:S02]  /*9070*/  @!P0 SYNCS.PHASECHK.TRANS64 P0, [R0+URZ], R3 ;  /* 0x00000003000085a7 */ /* 0x000ea400080010ff */
[----:B--2---:R-:W-:Y:S05]  /*9080*/  @!P0 BRA `(.L_x_192) ;  /* 0xfffffffc00f08947 */ /* 0x004fea000383ffff */
[----:B------:R-:W-:Y:S05]  /*9090*/  BRA `(.L_x_193) ;  /* 0xffffffa4003c7947 */ /* 0x000fea000383ffff */
.L_x_64:
[----:B----4-:R-:W-:-:S07]  /*90a0*/  MOV R0, UR5 ;  /* 0x0000000500007c02 */ /* 0x010fce0008000f00 */
.L_x_194:
[----:B-1----:R1:W2:Y:S02]  /*90b0*/  SYNCS.PHASECHK.TRANS64.TRYWAIT P0, [R0+URZ], R3 ;  /* 0x00000003000075a7 */ /* 0x0022a400080011ff */
[----:B--2---:R-:W-:Y:S05]  /*90c0*/  @!P0 NANOSLEEP.SYNCS 0x989680 ;  /* 0x009896800000895d */ /* 0x004fea0003900000 */
[----:B------:R-:W2:Y:S02]  /*90d0*/  @!P0 SYNCS.PHASECHK.TRANS64 P0, [R0+URZ], R3 ;  /* 0x00000003000085a7 */ /* 0x000ea400080010ff */
[----:B--2---:R-:W-:Y:S05]  /*90e0*/  @!P0 BRA `(.L_x_194) ;  /* 0xfffffffc00f08947 */ /* 0x004fea000383ffff */
[----:B------:R-:W-:Y:S05]  /*90f0*/  BRA `(.L_x_195) ;  /* 0xffffffa400487947 */ /* 0x000fea000383ffff */
.L_x_65:
[----:B----4-:R-:W-:-:S07]  /*9100*/  MOV R0, UR5 ;  /* 0x0000000500007c02 */ /* 0x010fce0008000f00 */
.L_x_196:
[----:B-1----:R1:W2:Y:S02]  /*9110*/  SYNCS.PHASECHK.TRANS64.TRYWAIT P0, [R0+URZ], R3 ;  /* 0x00000003000075a7 */ /* 0x0022a400080011ff */
[----:B--2---:R-:W-:Y:S05]  /*9120*/  @!P0 NANOSLEEP.SYNCS 0x989680 ;  /* 0x009896800000895d */ /* 0x004fea0003900000 */
[----:B------:R-:W2:Y:S02]  /*9130*/  @!P0 SYNCS.PHASECHK.TRANS64 P0, [R0+URZ], R3 ;  /* 0x00000003000085a7 */ /* 0x000ea400080010ff */
[----:B--2---:R-:W-:Y:S05]  /*9140*/  @!P0 BRA `(.L_x_196) ;  /* 0xfffffffc00f08947 */ /* 0x004fea000383ffff */
[----:B------:R-:W-:Y:S05]  /*9150*/  BRA `(.L_x_197) ;  /* 0xffffffa400547947 */ /* 0x000fea000383ffff */
.L_x_66:
[----:B----4-:R-:W-:-:S07]  /*9160*/  MOV R0, UR5 ;  /* 0x0000000500007c02 */ /* 0x010fce0008000f00 */
.L_x_198:
[----:B-1----:R1:W2:Y:S02]  /*9170*/  SYNCS.PHASECHK.TRANS64.TRYWAIT P0, [R0+URZ], R3 ;  /* 0x00000003000075a7 */ /* 0x0022a400080011ff */
[----:B--2---:R-:W-:Y:S05]  /*9180*/  @!P0 NANOSLEEP.SYNCS 0x989680 ;  /* 0x009896800000895d */ /* 0x004fea0003900000 */
[----:B------:R-:W2:Y:S02]  /*9190*/  @!P0 SYNCS.PHASECHK.TRANS64 P0, [R0+URZ], R3 ;  /* 0x00000003000085a7 */ /* 0x000ea400080010ff */
[----:B--2---:R-:W-:Y:S05]  /*91a0*/  @!P0 BRA `(.L_x_198) ;  /* 0xfffffffc00f08947 */ /* 0x004fea000383ffff */
[----:B------:R-:W-:Y:S05]  /*91b0*/  BRA `(.L_x_199) ;  /* 0xffffffa400607947 */ /* 0x000fea000383ffff */
.L_x_67:
[----:B----4-:R-:W-:-:S07]  /*91c0*/  MOV R0, UR5 ;  /* 0x0000000500007c02 */ /* 0x010fce0008000f00 */
.L_x_200:
[----:B-1----:R1:W2:Y:S02]  /*91d0*/  SYNCS.PHASECHK.TRANS64.TRYWAIT P0, [R0+URZ], R3 ;  /* 0x00000003000075a7 */ /* 0x0022a400080011ff */
[----:B--2---:R-:W-:Y:S05]  /*91e0*/  @!P0 NANOSLEEP.SYNCS 0x989680 ;  /* 0x009896800000895d */ /* 0x004fea0003900000 */
[----:B------:R-:W2:Y:S02]  /*91f0*/  @!P0 SYNCS.PHASECHK.TRANS64 P0, [R0+URZ], R3 ;  /* 0x00000003000085a7 */ /* 0x000ea400080010ff */
[----:B--2---:R-:W-:Y:S05]  /*9200*/  @!P0 BRA `(.L_x_200) ;  /* 0xfffffffc00f08947 */ /* 0x004fea000383ffff */
[----:B------:R-:W-:Y:S05]  /*9210*/  BRA `(.L_x_201) ;  /* 0xffffffa4006c7947 */ /* 0x000fea000383ffff */
.L_x_68:
[----:B----4-:R-:W-:-:S07]  /*9220*/  MOV R0, UR5 ;  /* 0x0000000500007c02 */ /* 0x010fce0008000f00 */
.L_x_202:
[----:B-1----:R1:W2:Y:S02]  /*9230*/  SYNCS.PHASECHK.TRANS64.TRYWAIT P0, [R0+URZ], R3 ;  /* 0x00000003000075a7 */ /* 0x0022a400080011ff */
[----:B--2---:R-:W-:Y:S05]  /*9240*/  @!P0 NANOSLEEP.SYNCS 0x989680 ;  /* 0x009896800000895d */ /* 0x004fea0003900000 */
[----:B------:R-:W2:Y:S02]  /*9250*/  @!P0 SYNCS.PHASECHK.TRANS64 P0, [R0+URZ], R3 ;  /* 0x00000003000085a7 */ /* 0x000ea400080010ff */
[----:B--2---:R-:W-:Y:S05]  /*9260*/  @!P0 BRA `(.L_x_202) ;  /* 0xfffffffc00f08947 */ /* 0x004fea000383ffff */
[----:B------:R-:W-:Y:S05]  /*9270*/  BRA `(.L_x_203) ;  /* 0xffffffa400787947 */ /* 0x000fea000383ffff */
.L_x_69:
[----:B----4-:R-:W-:-:S07]  /*9280*/  MOV R0, UR5 ;  /* 0x0000000500007c02 */ /* 0x010fce0008000f00 */
.L_x_204:
[----:B-1----:R1:W2:Y:S02]  /*9290*/  SYNCS.PHASECHK.TRANS64.TRYWAIT P0, [R0+URZ], R3 ;  /* 0x00000003000075a7 */ /* 0x0022a400080011ff */
[----:B--2---:R-:W-:Y:S05]  /*92a0*/  @!P0 NANOSLEEP.SYNCS 0x989680 ;  /* 0x009896800000895d */ /* 0x004fea0003900000 */
[----:B------:R-:W2:Y:S02]  /*92b0*/  @!P0 SYNCS.PHASECHK.TRANS64 P0, [R0+URZ], R3 ;  /* 0x00000003000085a7 */ /* 0x000ea400080010ff */
[----:B--2---:R-:W-:Y:S05]  /*92c0*/  @!P0 BRA `(.L_x_204) ;  /* 0xfffffffc00f08947 */ /* 0x004fea000383ffff */
[----:B------:R-:W-:Y:S05]  /*92d0*/  BRA `(.L_x_205) ;  /* 0xffffffa400847947 */ /* 0x000fea000383ffff */
.L_x_72:
[----:B-1----:R1:W2:Y:S02]  /*92e0*/  SYNCS.PHASECHK.TRANS64.TRYWAIT P0, [R0+URZ+0x2b0], R5 ;  /* 0x0002b005000075a7 */ /* 0x0022a400080011ff */
[----:B--2---:R-:W-:Y:S05]  /*92f0*/  @!P0 NANOSLEEP.SYNCS 0x989680 ;  /* 0x009896800000895d */ /* 0x004fea0003900000 */
[----:B------:R-:W2:Y:S02]  /*9300*/  @!P0 SYNCS.PHASECHK.TRANS64 P0, [R0+URZ+0x2b0], R5 ;  /* 0x0002b005000085a7 */ /* 0x000ea400080010ff */
[----:B--2---:R-:W-:Y:S05]  /*9310*/  @!P0 BRA `(.L_x_72) ;  /* 0xfffffffc00f08947 */ /* 0x004fea000383ffff */
[----:B------:R-:W-:Y:S05]  /*9320*/  BRA `(.L_x_206) ;  /* 0xffffffa400e07947 */ /* 0x000fea000383ffff */
.L_x_73:
[----:B------:R-:W-:-:S07]  /*9330*/  MOV R0, UR5 ;  /* 0x0000000500007c02 */ /* 0x000fce0008000f00 */
.L_x_207:
[----:B-1----:R1:W2:Y:S02]  /*9340*/  SYNCS.PHASECHK.TRANS64.TRYWAIT P0, [R0+URZ+0x260], R5 ;  /* 0x00026005000075a7 */ /* 0x0022a400080011ff */
[----:B--2---:R-:W-:Y:S05]  /*9350*/  @!P0 NANOSLEEP.SYNCS 0x989680 ;  /* 0x009896800000895d */ /* 0x004fea0003900000 */
[----:B------:R-:W2:Y:S02]  /*9360*/  @!P0 SYNCS.PHASECHK.TRANS64 P0, [R0+URZ+0x260], R5 ;  /* 0x00026005000085a7 */ /* 0x000ea400080010ff */
[----:B--2---:R-:W-:Y:S05]  /*9370*/  @!P0 BRA `(.L_x_207) ;  /* 0xfffffffc00f08947 */ /* 0x004fea000383ffff */
[----:B------:R-:W-:Y:S05]  /*9380*/  BRA `(.L_x_208) ;  /* 0xffffffa400f07947 */ /* 0x000fea000383ffff */
.L_x_74:
[----:B-1----:R1:W2:Y:S02]  /*9390*/  SYNCS.PHASECHK.TRANS64.TRYWAIT P1, [R0+URZ+0x250], R5 ;  /* 0x00025005000075a7 */ /* 0x0022a400080211ff */
[----:B--2---:R-:W-:Y:S05]  /*93a0*/  @!P1 NANOSLEEP.SYNCS 0x989680 ;  /* 0x009896800000995d */ /* 0x004fea0003900000 */
[----:B------:R-:W2:Y:S02]  /*93b0*/  @!P1 SYNCS.PHASECHK.TRANS64 P1, [R0+URZ+0x250], R5 ;  /* 0x00025005000095a7 */ /* 0x000ea400080210ff */
[----:B--2---:R-:W-:Y:S05]  /*93c0*/  @!P1 BRA `(.L_x_74) ;  /* 0xfffffffc00f09947 */ /* 0x004fea000383ffff */
[----:B------:R-:W-:Y:S05]  /*93d0*/  BRA `(.L_x_209) ;  /* 0xffffffa800207947 */ /* 0x000fea000383ffff */
.L_x_77:
[----:B------:R-:W-:-:S07]  /*93e0*/  MOV R0, UR5 ;  /* 0x0000000500007c02 */ /* 0x000fce0008000f00 */
.L_x_210:
[----:B-1----:R1:W2:Y:S02]  /*93f0*/  SYNCS.PHASECHK.TRANS64.TRYWAIT P0, [R0+URZ+0x260], R3 ;  /* 0x00026003000075a7 */ /* 0x0022a400080011ff */
[----:B--2---:R-:W-:Y:S05]  /*9400*/  @!P0 NANOSLEEP.SYNCS 0x989680 ;  /* 0x009896800000895d */ /* 0x004fea0003900000 */
[----:B------:R-:W2:Y:S02]  /*9410*/  @!P0 SYNCS.PHASECHK.TRANS64 P0, [R0+URZ+0x260], R3 ;  /* 0x00026003000085a7 */ /* 0x000ea400080010ff */
[----:B--2---:R-:W-:Y:S05]  /*9420*/  @!P0 BRA `(.L_x_210) ;  /* 0xfffffffc00f08947 */ /* 0x004fea000383ffff */
[----:B------:R-:W-:Y:S05]  /*9430*/  BRA `(.L_x_76) ;  /* 0xffffffa800747947 */ /* 0x000fea000383ffff */
.L_x_84:
[----:B-1----:R1:W2:Y:S02]  /*9440*/  SYNCS.PHASECHK.TRANS64.TRYWAIT P1, [R0+URZ+0x250], R5 ;  /* 0x00025005000075a7 */ /* 0x0022a400080211ff */
[----:B--2---:R-:W-:Y:S05]  /*9450*/  @!P1 NANOSLEEP.SYNCS 0x989680 ;  /* 0x009896800000995d */ /* 0x004fea0003900000 */
[----:B------:R-:W2:Y:S02]  /*9460*/  @!P1 SYNCS.PHASECHK.TRANS64 P1, [R0+URZ+0x250], R5 ;  /* 0x00025005000095a7 */ /* 0x000ea400080210ff */
[----:B--2---:R-:W-:Y:S05]  /*9470*/  @!P1 BRA `(.L_x_84) ;  /* 0xfffffffc00f09947 */ /* 0x004fea000383ffff */
[----:B------:R-:W-:Y:S05]  /*9480*/  BRA `(.L_x_211) ;  /* 0xffffffac00c87947 */ /* 0x000fea000383ffff */
.L_x_85:
[----:B------:R-:W-:-:S07]  /*9490*/  MOV R3, UR9 ;  /* 0x0000000900037c02 */ /* 0x000fce0008000f00 */
.L_x_212:
[----:B-1----:R1:W2:Y:S02]  /*94a0*/  SYNCS.PHASECHK.TRANS64.TRYWAIT P0, [R3+URZ+0x290], R0 ;  /* 0x00029000030075a7 */ /* 0x0022a400080011ff */
[----:B--2---:R-:W-:Y:S05]  /*94b0*/  @!P0 NANOSLEEP.SYNCS 0x989680 ;  /* 0x009896800000895d */ /* 0x004fea0003900000 */
[----:B------:R-:W2:Y:S02]  /*94c0*/  @!P0 SYNCS.PHASECHK.TRANS64 P0, [R3+URZ+0x290], R0 ;  /* 0x00029000030085a7 */ /* 0x000ea400080010ff */
[----:B--2---:R-:W-:Y:S05]  /*94d0*/  @!P0 BRA `(.L_x_212) ;  /* 0xfffffffc00f08947 */ /* 0x004fea000383ffff */
[----:B------:R-:W-:Y:S05]  /*94e0*/  BRA `(.L_x_213) ;  /* 0xffffffac00fc7947 */ /* 0x000fea000383ffff */
.L_x_88:
[----:B------:R-:W-:Y:S07]  /*94f0*/  MOV R0, UR7 ;  /* 0x0000000700007c02 */ /* 0x000fee0008000f00 */
.L_x_214:
[----:B-1----:R1:W2:Y:S02]  /*9500*/  SYNCS.PHASECHK.TRANS64.TRYWAIT P0, [R0+URZ], R3 ;  /* 0x00000003000075a7 */ /* 0x0022a400080011ff */
[----:B--2---:R-:W-:Y:S05]  /*9510*/  @!P0 NANOSLEEP.SYNCS 0x989680 ;  /* 0x009896800000895d */ /* 0x004fea0003900000 */
[----:B------:R-:W2:Y:S02]  /*9520*/  @!P0 SYNCS.PHASECHK.TRANS64 P0, [R0+URZ], R3 ;  /* 0x00000003000085a7 */ /* 0x000ea400080010ff */
[----:B--2---:R-:W-:Y:S05]  /*9530*/  @!P0 BRA `(.L_x_214) ;  /* 0xfffffffc00f08947 */ /* 0x004fea000383ffff */
[----:B------:R-:W-:Y:S05]  /*9540*/  BRA `(.L_x_87) ;  /* 0xffffffb000347947 */ /* 0x000fea000383ffff */
.L_x_91:
[----:B------:R-:W-:-:S07]  /*9550*/  MOV R0, UR5 ;  /* 0x0000000500007c02 */ /* 0x000fce0008000f00 */
.L_x_215:
[----:B--2---:R2:W3:Y:S02]  /*9560*/  SYNCS.PHASECHK.TRANS64.TRYWAIT P0, [R0+URZ], R3 ;  /* 0x00000003000075a7 */ /* 0x0044e400080011ff */
[----:B---3--:R-:W-:Y:S05]  /*9570*/  @!P0 NANOSLEEP.SYNCS 0x989680 ;  /* 0x009896800000895d */ /* 0x008fea0003900000 */
[----:B------:R-:W3:Y:S02]  /*9580*/  @!P0 SYNCS.PHASECHK.TRANS64 P0, [R0+URZ], R3 ;  /* 0x00000003000085a7 */ /* 0x000ee400080010ff */
[----:B---3--:R-:W-:Y:S05]  /*9590*/  @!P0 BRA `(.L_x_215) ;  /* 0xfffffffc00f08947 */ /* 0x008fea000383ffff */
[----:B------:R-:W-:Y:S05]  /*95a0*/  BRA `(.L_x_216) ;  /* 0xffffffb000d87947 */ /* 0x000fea000383ffff */
.L_x_92:
[----:B------:R-:W-:-:S07]  /*95b0*/  MOV R0, UR5 ;  /* 0x0000000500007c02 */ /* 0x000fce0008000f00 */
.L_x_217:
[----:B--2---:R2:W3:Y:S02]  /*95c0*/  SYNCS.PHASECHK.TRANS64.TRYWAIT P0, [R0+URZ], R3 ;  /* 0x00000003000075a7 */ /* 0x0044e400080011ff */
[----:B---3--:R-:W-:Y:S05]  /*95d0*/  @!P0 NANOSLEEP.SYNCS 0x989680 ;  /* 0x009896800000895d */ /* 0x008fea0003900000 */
[----:B------:R-:W3:Y:S02]  /*95e0*/  @!P0 SYNCS.PHASECHK.TRANS64 P0, [R0+URZ], R3 ;  /* 0x00000003000085a7 */ /* 0x000ee400080010ff */
[----:B---3--:R-:W-:Y:S05]  /*95f0*/  @!P0 BRA `(.L_x_217) ;  /* 0xfffffffc00f08947 */ /* 0x008fea000383ffff */
[----:B------:R-:W-:Y:S05]  /*9600*/  BRA `(.L_x_218) ;  /* 0xffffffb000e47947 */ /* 0x000fea000383ffff */
.L_x_93:
[----:B------:R-:W-:-:S07]  /*9610*/  MOV R0, UR5 ;  /* 0x0000000500007c02 */ /* 0x000fce0008000f00 */
.L_x_219:
[----:B--2---:R2:W3:Y:S02]  /*9620*/  SYNCS.PHASECHK.TRANS64.TRYWAIT P0, [R0+URZ], R3 ;  /* 0x00000003000075a7 */ /* 0x0044e400080011ff */
[----:B---3--:R-:W-:Y:S05]  /*9630*/  @!P0 NANOSLEEP.SYNCS 0x989680 ;  /* 0x009896800000895d */ /* 0x008fea0003900000 */
[----:B------:R-:W3:Y:S02]  /*9640*/  @!P0 SYNCS.PHASECHK.TRANS64 P0, [R0+URZ], R3 ;  /* 0x00000003000085a7 */ /* 0x000ee400080010ff */
[----:B---3--:R-:W-:Y:S05]  /*9650*/  @!P0 BRA `(.L_x_219) ;  /* 0xfffffffc00f08947 */ /* 0x008fea000383ffff */
[----:B------:R-:W-:Y:S05]  /*9660*/  BRA `(.L_x_220) ;  /* 0xffffffb000f07947 */ /* 0x000fea000383ffff */
.L_x_94:
[----:B------:R-:W-:-:S07]  /*9670*/  MOV R0, UR7 ;  /* 0x0000000700007c02 */ /* 0x000fce0008000f00 */
.L_x_221:
[----:B--2---:R2:W3:Y:S02]  /*9680*/  SYNCS.PHASECHK.TRANS64.TRYWAIT P0, [R0+URZ], R3 ;  /* 0x00000003000075a7 */ /* 0x0044e400080011ff */
[----:B---3--:R-:W-:Y:S05]  /*9690*/  @!P0 NANOSLEEP.SYNCS 0x989680 ;  /* 0x009896800000895d */ /* 0x008fea0003900000 */
[----:B------:R-:W3:Y:S02]  /*96a0*/  @!P0 SYNCS.PHASECHK.TRANS64 P0, [R0+URZ], R3 ;  /* 0x00000003000085a7 */ /* 0x000ee400080010ff */
[----:B---3--:R-:W-:Y:S05]  /*96b0*/  @!P0 BRA `(.L_x_221) ;  /* 0xfffffffc00f08947 */ /* 0x008fea000383ffff */
[----:B------:R-:W-:Y:S05]  /*96c0*/  BRA `(.L_x_222) ;  /* 0xffffffb000fc7947 */ /* 0x000fea000383ffff */
.L_x_99:
[----:B--2---:R2:W3:Y:S02]  /*96d0*/  SYNCS.PHASECHK.TRANS64.TRYWAIT P0, [R0+URZ+0x250], R3 ;  /* 0x00025003000075a7 */ /* 0x0044e400080011ff */
[----:B---3--:R-:W-:Y:S05]  /*96e0*/  @!P0 NANOSLEEP.SYNCS 0x989680 ;  /* 0x009896800000895d */ /* 0x008fea0003900000 */
[----:B------:R-:W3:Y:S02]  /*96f0*/  @!P0 SYNCS.PHASECHK.TRANS64 P0, [R0+URZ+0x250], R3 ;  /* 0x00025003000085a7 */ /* 0x000ee400080010ff */
[----:B---3--:R-:W-:Y:S05]  /*9700*/  @!P0 BRA `(.L_x_99) ;  /* 0xfffffffc00f08947 */ /* 0x008fea000383ffff */
[----:B------:R-:W-:Y:S05]  /*9710*/  BRA `(.L_x_223) ;  /* 0xffffffb800007947 */ /* 0x000fea000383ffff */
.L_x_102:
[----:B------:R-:W-:Y:S07]  /*9720*/  MOV R0, UR7 ;  /* 0x0000000700007c02 */ /* 0x000fee0008000f00 */
.L_x_224:
[----:B--2---:R2:W3:Y:S02]  /*9730*/  SYNCS.PHASECHK.TRANS64.TRYWAIT P0, [R0+URZ+0x248], R3 ;  /* 0x00024803000075a7 */ /* 0x0044e400080011ff */
[----:B---3--:R-:W-:Y:S05]  /*9740*/  @!P0 NANOSLEEP.SYNCS 0x989680 ;  /* 0x009896800000895d */ /* 0x008fea0003900000 */
[----:B------:R-:W3:Y:S02]  /*9750*/  @!P0 SYNCS.PHASECHK.TRANS64 P0, [R0+URZ+0x248], R3 ;  /* 0x00024803000085a7 */ /* 0x000ee400080010ff */
[----:B---3--:R-:W-:Y:S05]  /*9760*/  @!P0 BRA `(.L_x_224) ;  /* 0xfffffffc00f08947 */ /* 0x008fea000383ffff */
[----:B------:R-:W-:Y:S05]  /*9770*/  BRA `(.L_x_101) ;  /* 0xffffffb800e07947 */ /* 0x000fea000383ffff */
.L_x_105:
[----:B--2---:R-:W-:Y:S07]  /*9780*/  MOV R3, UR7 ;  /* 0x0000000700037c02 */ /* 0x004fee0008000f00 */
.L_x_225:
[----:B-1----:R1:W2:Y:S02]  /*9790*/  SYNCS.PHASECHK.TRANS64.TRYWAIT P0, [R3+URZ+0x230], R12 ;  /* 0x0002300c030075a7 */ /* 0x0022a400080011ff */
[----:B--2---:R-:W-:Y:S05]  /*97a0*/  @!P0 NANOSLEEP.SYNCS 0x989680 ;  /* 0x009896800000895d */ /* 0x004fea0003900000 */
[----:B------:R-:W2:Y:S02]  /*97b0*/  @!P0 SYNCS.PHASECHK.TRANS64 P0, [R3+URZ+0x230], R12 ;  /* 0x0002300c030085a7 */ /* 0x000ea400080010ff */
[----:B--2---:R-:W-:Y:S05]  /*97c0*/  @!P0 BRA `(.L_x_225) ;  /* 0xfffffffc00f08947 */ /* 0x004fea000383ffff */
[----:B------:R-:W-:Y:S05]  /*97d0*/  BRA `(.L_x_226) ;  /* 0xffffffbc00587947 */ /* 0x000fea000383ffff */
.L_x_106:
[----:B------:R-:W-:Y:S07]  /*97e0*/  MOV R3, UR7 ;  /* 0x0000000700037c02 */ /* 0x000fee0008000f00 */
.L_x_227:
[----:B-1----:R1:W2:Y:S02]  /*97f0*/  SYNCS.PHASECHK.TRANS64.TRYWAIT P0, [R3+URZ+0x238], R12 ;  /* 0x0002380c030075a7 */ /* 0x0022a400080011ff */
[----:B--2---:R-:W-:Y:S05]  /*9800*/  @!P0 NANOSLEEP.SYNCS 0x989680 ;  /* 0x009896800000895d */ /* 0x004fea0003900000 */
[----:B------:R-:W2:Y:S02]  /*9810*/  @!P0 SYNCS.PHASECHK.TRANS64 P0, [R3+URZ+0x238], R12 ;  /* 0x0002380c030085a7 */ /* 0x000ea400080010ff */
[----:B--2---:R-:W-:Y:S05]  /*9820*/  @!P0 BRA `(.L_x_227) ;  /* 0xfffffffc00f08947 */ /* 0x004fea000383ffff */
[----:B------:R-:W-:Y:S05]  /*9830*/  BRA `(.L_x_228) ;  /* 0xffffffbc00d87947 */ /* 0x000fea000383ffff */
.L_x_108:
[----:B------:R-:W-:-:S07]  /*9840*/  MOV R0, UR7 ;  /* 0x0000000700007c02 */ /* 0x000fce0008000f00 */
.L_x_229:
[----:B-1----:R1:W3:Y:S02]  /*9850*/  SYNCS.PHASECHK.TRANS64.TRYWAIT P0, [R0+URZ+0x230], R3 ;  /* 0x00023003000075a7 */ /* 0x0022e400080011ff */
[----:B---3--:R-:W-:Y:S05]  /*9860*/  @!P0 NANOSLEEP.SYNCS 0x989680 ;  /* 0x009896800000895d */ /* 0x008fea0003900000 */
[----:B------:R-:W3:Y:S02]  /*9870*/  @!P0 SYNCS.PHASECHK.TRANS64 P0, [R0+URZ+0x230], R3 ;  /* 0x00023003000085a7 */ /* 0x000ee400080010ff */
[----:B---3--:R-:W-:Y:S05]  /*9880*/  @!P0 BRA `(.L_x_229) ;  /* 0xfffffffc00f08947 */ /* 0x008fea000383ffff */
[----:B------:R-:W-:Y:S05]  /*9890*/  BRA `(.L_x_230) ;  /* 0xffffffc000487947 */ /* 0x000fea000383ffff */
.L_x_110:
[----:B--2---:R2:W4:Y:S02]  /*98a0*/  SYNCS.PHASECHK.TRANS64.TRYWAIT P0, [R0+URZ+0x250], R3 ;  /* 0x00025003000075a7 */ /* 0x00452400080011ff */
[----:B----4-:R-:W-:Y:S05]  /*98b0*/  @!P0 NANOSLEEP.SYNCS 0x989680 ;  /* 0x009896800000895d */ /* 0x010fea0003900000 */
[----:B------:R-:W4:Y:S02]  /*98c0*/  @!P0 SYNCS.PHASECHK.TRANS64 P0, [R0+URZ+0x250], R3 ;  /* 0x00025003000085a7 */ /* 0x000f2400080010ff */
[----:B----4-:R-:W-:Y:S05]  /*98d0*/  @!P0 BRA `(.L_x_110) ;  /* 0xfffffffc00f08947 */ /* 0x010fea000383ffff */
[----:B------:R-:W-:Y:S05]  /*98e0*/  BRA `(.L_x_231) ;  /* 0xffffffc400147947 */ /* 0x000fea000383ffff */
.L_x_121:
[----:B-1----:R1:W3:Y:S02]  /*98f0*/  SYNCS.PHASECHK.TRANS64.TRYWAIT P1, [R0+URZ+0x220], R3 ;  /* 0x00022003000075a7 */ /* 0x0022e400080211ff */
[----:B---3--:R-:W-:Y:S05]  /*9900*/  @!P1 NANOSLEEP.SYNCS 0x989680 ;  /* 0x009896800000995d */ /* 0x008fea0003900000 */
[----:B------:R-:W3:Y:S02]  /*9910*/  @!P1 SYNCS.PHASECHK.TRANS64 P1, [R0+URZ+0x220], R3 ;  /* 0x00022003000095a7 */ /* 0x000ee400080210ff */
[----:B---3--:R-:W-:Y:S05]  /*9920*/  @!P1 BRA `(.L_x_121) ;  /* 0xfffffffc00f09947 */ /* 0x008fea000383ffff */
[----:B------:R-:W-:Y:S05]  /*9930*/  BRA `(.L_x_120) ;  /* 0xffffffd0002c7947 */ /* 0x000fea000383ffff */
.L_x_123:
[----:B-1----:R1:W4:Y:S02]  /*9940*/  SYNCS.PHASECHK.TRANS64.TRYWAIT P0, [R113+URZ+0x270], R2 ;  /* 0x00027002710075a7 */ /* 0x00232400080011ff */
[----:B----4-:R-:W-:Y:S05]  /*9950*/  @!P0 NANOSLEEP.SYNCS 0x989680 ;  /* 0x009896800000895d */ /* 0x010fea0003900000 */
[----:B------:R-:W4:Y:S02]  /*9960*/  @!P0 SYNCS.PHASECHK.TRANS64 P0, [R113+URZ+0x270], R2 ;  /* 0x00027002710085a7 */ /* 0x000f2400080010ff */
[----:B----4-:R-:W-:Y:S05]  /*9970*/  @!P0 BRA `(.L_x_123) ;  /* 0xfffffffc00f08947 */ /* 0x010fea000383ffff */
[----:B------:R-:W-:Y:S05]  /*9980*/  BRA `(.L_x_122) ;  /* 0xffffffd000807947 */ /* 0x000fea000383ffff */
.L_x_131:
[----:B--2---:R2:W3:Y:S02]  /*9990*/  SYNCS.PHASECHK.TRANS64.TRYWAIT P0, [R32+URZ+0x220], R3 ;  /* 0x00022003200075a7 */ /* 0x0044e400080011ff */
[----:B---3--:R-:W-:Y:S05]  /*99a0*/  @!P0 NANOSLEEP.SYNCS 0x989680 ;  /* 0x009896800000895d */ /* 0x008fea0003900000 */
[----:B------:R-:W3:Y:S02]  /*99b0*/  @!P0 SYNCS.PHASECHK.TRANS64 P0, [R32+URZ+0x220], R3 ;  /* 0x00022003200085a7 */ /* 0x000ee400080010ff */
[----:B---3--:R-:W-:Y:S05]  /*99c0*/  @!P0 BRA `(.L_x_131) ;  /* 0xfffffffc00f08947 */ /* 0x008fea000383ffff */
[----:B------:R-:W-:Y:S05]  /*99d0*/  BRA `(.L_x_130) ;  /* 0xffffffdc00707947 */ /* 0x000fea000383ffff */
        .weak           $__internal_0_$__cuda_sm10x_tcgen05_guardrail_trap_col_being_dealloced_not_returned_by_alloc
        .type           $__internal_0_$__cuda_sm10x_tcgen05_guardrail_trap_col_being_dealloced_not_returned_by_alloc,@function
        .size           $__internal_0_$__cuda_sm10x_tcgen05_guardrail_trap_col_being_dealloced_not_returned_by_alloc,($__internal_1_$__cuda_sm10x_tcgen05_guardrail_trap_phase_invalid_during_alloc - $__internal_0_$__cuda_sm10x_tcgen05_guardrail_trap_col_being_dealloced_not_returned_by_alloc)
$__internal_0_$__cuda_sm10x_tcgen05_guardrail_trap_col_being_dealloced_not_returned_by_alloc:
[----:B------:R-:W-:Y:S05]  /*99e0*/  BPT.TRAP 0x1 ;  /* 0x000000040000795c */ /* 0x000fea0000300000 */
[----:B------:R-:W-:-:S04]  /*99f0*/  HFMA2 R3, -RZ, RZ, 0, 0 ;  /* 0x00000000ff037431 */ /* 0x000fc800000001ff */
[----:B------:R-:W-:Y:S05]  /*9a00*/  RET.REL.NODEC R2 `(_ZN7cutlass13device_kernelINS_4gemm6kernel13GemmUniversalIN4cute5tupleIJiiiiEEENS1_10collective13CollectiveMmaINS1_35MainloopSm100TmaUmmaWarpSpecializedILi34ELi2ELi4ENS5_IJNS4_1CILi1EEESB_SB_EEEEENS5_IJNSA_ILi64EEENSA_ILi128EEENSA_ILi32EEEEEENS_12float_e4m3_tENS5_IJlSB_lEEESI_NS5_IJSB_llEEENS4_8TiledMMAINS4_8MMA_AtomIJNS4_10MMA_TraitsINS4_19SM100_MMA_F8F6F4_SSEJSI_SI_fSE_SF_NS4_17integral_constantINS4_4UMMA5MajorELSR_0EEENSP_ISR_LSR_1EEENSP_INSQ_7ScaleInELSU_0EEESV_EEEEEENS4_6LayoutISC_NS5_IJNSA_ILi0EEESZ_SZ_EEEEENS5_IJNS4_10UnderscoreES12_S12_EEEEENS4_13SM90_TMA_LOADENS4_14ComposedLayoutINS4_7SwizzleILi1ELi4ELi3EEENS4_18smem_ptr_flag_bitsILi8EEENSY_INS5_IJNSA_ILi8EEESG_EEENS5_IJSG_SB_EEEEEEEvNS4_8identityES15_NS16_INS17_ILi3ELi4ELi3EEES1A_NSY_INS5_IJSF_S1B_EEENS5_IJSB_SF_EEEEEEEvS1G_EENS_8epilogue10collective18CollectiveEpilogueINS1N_23Sm100TmaWarpSpecializedILi2ELi2ELi32ELb0ELb0EEEJSH_NS5_IJNSY_ISE_SB_EES1S_EEESI_SJ_SI_SJ_NS1N_6fusion15FusionCallbacksIS1R_NS1U_17LinearCombinationISI_fSI_fLNS_15FloatRoundStyleE2EEESH_S1T_JEEENS4_5SM1004TMEM4LOAD26SM100_TMEM_LOAD_16dp32b32xES15_NS16_INS17_ILi2ELi4ELi3EEES1A_NSY_INS5_IJS1B_SE_EEENS5_IJSE_SB_EEEEEEENS4_39AutoVectorizingCopyWithAssumedAlignmentILi128EEENS4_14SM90_TMA_STOREES28_S2A_S2A_EEEvvEEEEvNT_6ParamsE) ;  /* 0xffffff64027c7950 */ /* 0x000fea0003c3ffff */
        .weak           $__internal_1_$__cuda_sm10x_tcgen05_guardrail_trap_phase_invalid_during_alloc
        .type           $__internal_1_$__cuda_sm10x_tcgen05_guardrail_trap_phase_invalid_during_alloc,@function
        .size           $__internal_1_$__cuda_sm10x_tcgen05_guardrail_trap_phase_invalid_during_alloc,($__internal_2_$__cuda_sm10x_tcgen05_guardrail_trap_unallocated_columns_being_dealloced - $__internal_1_$__cuda_sm10x_tcgen05_guardrail_trap_phase_invalid_during_alloc)
$__internal_1_$__cuda_sm10x_tcgen05_guardrail_trap_phase_invalid_during_alloc:
[----:B------:R-:W-:Y:S05]  /*9a10*/  BPT.TRAP 0x1 ;  /* 0x000000040000795c */ /* 0x000fea0000300000 */
[----:B------:R-:W-:-:S04]  /*9a20*/  MOV R3, 0x0 ;  /* 0x0000000000037802 */ /* 0x000fc80000000f00 */
[----:B------:R-:W-:Y:S05]  /*9a30*/  RET.REL.NODEC R2 `(_ZN7cutlass13device_kernelINS_4gemm6kernel13GemmUniversalIN4cute5tupleIJiiiiEEENS1_10collective13CollectiveMmaINS1_35MainloopSm100TmaUmmaWarpSpecializedILi34ELi2ELi4ENS5_IJNS4_1CILi1EEESB_SB_EEEEENS5_IJNSA_ILi64EEENSA_ILi128EEENSA_ILi32EEEEEENS_12float_e4m3_tENS5_IJlSB_lEEESI_NS5_IJSB_llEEENS4_8TiledMMAINS4_8MMA_AtomIJNS4_10MMA_TraitsINS4_19SM100_MMA_F8F6F4_SSEJSI_SI_fSE_SF_NS4_17integral_constantINS4_4UMMA5MajorELSR_0EEENSP_ISR_LSR_1EEENSP_INSQ_7ScaleInELSU_0EEESV_EEEEEENS4_6LayoutISC_NS5_IJNSA_ILi0EEESZ_SZ_EEEEENS5_IJNS4_10UnderscoreES12_S12_EEEEENS4_13SM90_TMA_LOADENS4_14ComposedLayoutINS4_7SwizzleILi1ELi4ELi3EEENS4_18smem_ptr_flag_bitsILi8EEENSY_INS5_IJNSA_ILi8EEESG_EEENS5_IJSG_SB_EEEEEEEvNS4_8identityES15_NS16_INS17_ILi3ELi4ELi3EEES1A_NSY_INS5_IJSF_S1B_EEENS5_IJSB_SF_EEEEEEEvS1G_EENS_8epilogue10collective18CollectiveEpilogueINS1N_23Sm100TmaWarpSpecializedILi2ELi2ELi32ELb0ELb0EEEJSH_NS5_IJNSY_ISE_SB_EES1S_EEESI_SJ_SI_SJ_NS1N_6fusion15FusionCallbacksIS1R_NS1U_17LinearCombinationISI_fSI_fLNS_15FloatRoundStyleE2EEESH_S1T_JEEENS4_5SM1004TMEM4LOAD26SM100_TMEM_LOAD_16dp32b32xES15_NS16_INS17_ILi2ELi4ELi3EEES1A_NSY_INS5_IJS1B_SE_EEENS5_IJSE_SB_EEEEEEENS4_39AutoVectorizingCopyWithAssumedAlignmentILi128EEENS4_14SM90_TMA_STOREES28_S2A_S2A_EEEvvEEEEvNT_6ParamsE) ;  /* 0xffffff6402707950 */ /* 0x000fea0003c3ffff */
        .weak           $__internal_2_$__cuda_sm10x_tcgen05_guardrail_trap_unallocated_columns_being_dealloced
        .type           $__internal_2_$__cuda_sm10x_tcgen05_guardrail_trap_unallocated_columns_being_dealloced,@function
        .size           $__internal_2_$__cuda_sm10x_tcgen05_guardrail_trap_unallocated_columns_being_dealloced,(.L_x_233 - $__internal_2_$__cuda_sm10x_tcgen05_guardrail_trap_unallocated_columns_being_dealloced)
$__internal_2_$__cuda_sm10x_tcgen05_guardrail_trap_unallocated_columns_being_dealloced:
[----:B------:R-:W-:Y:S05]  /*9a40*/  BPT.TRAP 0x1 ;  /* 0x000000040000795c */ /* 0x000fea0000300000 */
[----:B------:R-:W-:-:S04]  /*9a50*/  HFMA2 R3, -RZ, RZ, 0, 0 ;  /* 0x00000000ff037431 */ /* 0x000fc800000001ff */
[----:B------:R-:W-:Y:S05]  /*9a60*/  RET.REL.NODEC R2 `(_ZN7cutlass13device_kernelINS_4gemm6kernel13GemmUniversalIN4cute5tupleIJiiiiEEENS1_10collective13CollectiveMmaINS1_35MainloopSm100TmaUmmaWarpSpecializedILi34ELi2ELi4ENS5_IJNS4_1CILi1EEESB_SB_EEEEENS5_IJNSA_ILi64EEENSA_ILi128EEENSA_ILi32EEEEEENS_12float_e4m3_tENS5_IJlSB_lEEESI_NS5_IJSB_llEEENS4_8TiledMMAINS4_8MMA_AtomIJNS4_10MMA_TraitsINS4_19SM100_MMA_F8F6F4_SSEJSI_SI_fSE_SF_NS4_17integral_constantINS4_4UMMA5MajorELSR_0EEENSP_ISR_LSR_1EEENSP_INSQ_7ScaleInELSU_0EEESV_EEEEEENS4_6LayoutISC_NS5_IJNSA_ILi0EEESZ_SZ_EEEEENS5_IJNS4_10UnderscoreES12_S12_EEEEENS4_13SM90_TMA_LOADENS4_14ComposedLayoutINS4_7SwizzleILi1ELi4ELi3EEENS4_18smem_ptr_flag_bitsILi8EEENSY_INS5_IJNSA_ILi8EEESG_EEENS5_IJSG_SB_EEEEEEEvNS4_8identityES15_NS16_INS17_ILi3ELi4ELi3EEES1A_NSY_INS5_IJSF_S1B_EEENS5_IJSB_SF_EEEEEEEvS1G_EENS_8epilogue10collective18CollectiveEpilogueINS1N_23Sm100TmaWarpSpecializedILi2ELi2ELi32ELb0ELb0EEEJSH_NS5_IJNSY_ISE_SB_EES1S_EEESI_SJ_SI_SJ_NS1N_6fusion15FusionCallbacksIS1R_NS1U_17LinearCombinationISI_fSI_fLNS_15FloatRoundStyleE2EEESH_S1T_JEEENS4_5SM1004TMEM4LOAD26SM100_TMEM_LOAD_16dp32b32xES15_NS16_INS17_ILi2ELi4ELi3EEES1A_NSY_INS5_IJS1B_SE_EEENS5_IJSE_SB_EEEEEEENS4_39AutoVectorizingCopyWithAssumedAlignmentILi128EEENS4_14SM90_TMA_STOREES28_S2A_S2A_EEEvvEEEEvNT_6ParamsE) ;  /* 0xffffff6402647950 */ /* 0x000fea0003c3ffff */
.L_x_232:
[----:B------:R-:W-:-:S00]  /*9a70*/  BRA `(.L_x_232) ;  /* 0xfffffffc00fc7947 */ /* 0x000fc0000383ffff */
[----:B------:R-:W-:-:S00]  /*9a80*/  NOP ;  /* 0x0000000000007918 */ /* 0x000fc00000000000 */
[----:B------:R-:W-:-:S00]  /*9a90*/  NOP ;  /* 0x0000000000007918 */ /* 0x000fc00000000000 */
[----:B------:R-:W-:-:S00]  /*9aa0*/  NOP ;  /* 0x0000000000007918 */ /* 0x000fc00000000000 */
[----:B------:R-:W-:-:S00]  /*9ab0*/  NOP ;  /* 0x0000000000007918 */ /* 0x000fc00000000000 */
[----:B------:R-:W-:-:S00]  /*9ac0*/  NOP ;  /* 0x0000000000007918 */ /* 0x000fc00000000000 */
[----:B------:R-:W-:-:S00]  /*9ad0*/  NOP ;  /* 0x0000000000007918 */ /* 0x000fc00000000000 */
[----:B------:R-:W-:-:S00]  /*9ae0*/  NOP ;  /* 0x0000000000007918 */ /* 0x000fc00000000000 */
[----:B------:R-:W-:-:S00]  /*9af0*/  NOP ;  /* 0x0000000000007918 */ /* 0x000fc00000000000 */
.L_x_233:


//--------------------- .nv.global.init           --------------------------
	.section	.nv.global.init,"aw",@progbits
.nv.global.init:
	.type		$str$27,@object
	.size		$str$27,($str$28 - $str$27)
$str$27:
        /*0000*/ 	.byte	0x28, 0x61, 0x64, 0x64, 0x72, 0x65, 0x73, 0x73, 0x20, 0x26, 0x20, 0x6d, 0x61, 0x73, 0x6b, 0x29
        /*0010*/ 	.byte	0x20, 0x3d, 0x3d, 0x20, 0x30, 0x00
	.type		$str$28,@object
	.size		$str$28,($str$26 - $str$28)
$str$28:
        /*0016*/ 	.byte	0x2f, 0x74, 0x6d, 0x70, 0x2f, 0x63, 0x75, 0x74, 0x6c, 0x61, 0x73, 0x73, 0x5f, 0x73, 0x77, 0x65
        /*0026*/ 	.byte	0x65, 0x70, 0x5f, 0x73, 0x72, 0x63, 0x2f, 0x69, 0x6e, 0x63, 0x6c, 0x75, 0x64, 0x65, 0x2f, 0x63
        /*0036*/ 	.byte	0x75, 0x74, 0x65, 0x2f, 0x70, 0x6f, 0x69, 0x6e, 0x74, 0x65, 0x72, 0x5f, 0x66, 0x6c, 0x61, 0x67
        /*0046*/ 	.byte	0x67, 0x65, 0x64, 0x2e, 0x68, 0x70, 0x70, 0x00
	.type		$str$26,@object
	.size		$str$26,($str$25 - $str$26)
$str$26:
        /*004e*/ 	.byte	0x2f, 0x74, 0x6d, 0x70, 0x2f, 0x63, 0x75, 0x74, 0x6c, 0x61, 0x73, 0x73, 0x5f, 0x73, 0x77, 0x65
        /*005e*/ 	.byte	0x65, 0x70, 0x5f, 0x73, 0x72, 0x63, 0x2f, 0x69, 0x6e, 0x63, 0x6c, 0x75, 0x64, 0x65, 0x2f, 0x63
        /*006e*/ 	.byte	0x75, 0x74, 0x65, 0x2f, 0x61, 0x74, 0x6f, 0x6d, 0x2f, 0x63, 0x6f, 0x70, 0x79, 0x5f, 0x74, 0x72
        /*007e*/ 	.byte	0x61, 0x69, 0x74, 0x73, 0x5f, 0x73, 0x6d, 0x31, 0x30, 0x30, 0x2e, 0x68, 0x70, 0x70, 0x00
	.type		$str$25,@object
	.size		$str$25,(__unnamed_1 - $str$25)
$str$25:
        /*008d*/ 	.byte	0x28, 0x28, 0x75, 0x69, 0x6e, 0x74, 0x33, 0x32, 0x5f, 0x74, 0x28, 0x74, 0x68, 0x72, 0x65, 0x61
        /*009d*/ 	.byte	0x64, 0x49, 0x64, 0x78, 0x2e, 0x78, 0x29, 0x20, 0x2f, 0x20, 0x33, 0x32, 0x29, 0x20, 0x25, 0x20
        /*00ad*/ 	.byte	0x34, 0x29, 0x20, 0x3d, 0x3d, 0x20, 0x28, 0x28, 0x28, 0x74, 0x6d, 0x65, 0x6d, 0x5f, 0x61, 0x64
        /*00bd*/ 	.byte	0x64, 0x72, 0x20, 0x3e, 0x3e, 0x20, 0x31, 0x36, 0x29, 0x20, 0x2f, 0x20, 0x33, 0x32, 0x29, 0x20
        /*00cd*/ 	.byte	0x25, 0x20, 0x34, 0x29, 0x00
	.type		__unnamed_1,@object
	.size		__unnamed_1,(__unnamed_2 - __unnamed_1)
__unnamed_1:
        /*00d2*/ 	.byte	0x61, 0x75, 0x74, 0x6f, 0x20, 0x63, 0x75, 0x74, 0x65, 0x3a, 0x3a, 0x61, 0x73, 0x5f, 0x70, 0x6f
        /* <DEDUP_REMOVED lines=24> */
        /*0262*/ 	.byte	0x3c, 0x34, 0x30, 0x39, 0x36, 0x3e, 0x3e, 0x3e, 0x3e, 0x5d, 0x00
	.type		__unnamed_2,@object
	.size		__unnamed_2,(.L_2 - __unnamed_2)
__unnamed_2:
        /* <DEDUP_REMOVED lines=40> */
        /*04ed*/ 	.byte	0x74, 0x65, 0x3a, 0x3a, 0x43, 0x3c, 0x30, 0x3e, 0x3e, 0x3e, 0x3e, 0x5d, 0x00
.L_2:


//--------------------- .nv.shared._ZN7cutlass13device_kernelINS_4gemm6kernel13GemmUniversalIN4cute5tupleIJiiiiEEENS1_10collective13CollectiveMmaINS1_35MainloopSm100TmaUmmaWarpSpecializedILi34ELi2ELi4ENS5_IJNS4_1CILi1EEESB_SB_EEEEENS5_IJNSA_ILi64EEENSA_ILi128EEENSA_ILi32EEEEEENS_12float_e4m3_tENS5_IJlSB_lEEESI_NS5_IJSB_llEEENS4_8TiledMMAINS4_8MMA_AtomIJNS4_10MMA_TraitsINS4_19SM100_MMA_F8F6F4_SSEJSI_SI_fSE_SF_NS4_17integral_constantINS4_4UMMA5MajorELSR_0EEENSP_ISR_LSR_1EEENSP_INSQ_7ScaleInELSU_0EEESV_EEEEEENS4_6LayoutISC_NS5_IJNSA_ILi0EEESZ_SZ_EEEEENS5_IJNS4_10UnderscoreES12_S12_EEEEENS4_13SM90_TMA_LOADENS4_14ComposedLayoutINS4_7SwizzleILi1ELi4ELi3EEENS4_18smem_ptr_flag_bitsILi8EEENSY_INS5_IJNSA_ILi8EEESG_EEENS5_IJSG_SB_EEEEEEEvNS4_8identityES15_NS16_INS17_ILi3ELi4ELi3EEES1A_NSY_INS5_IJSF_S1B_EEENS5_IJSB_SF_EEEEEEEvS1G_EENS_8epilogue10collective18CollectiveEpilogueINS1N_23Sm100TmaWarpSpecializedILi2ELi2ELi32ELb0ELb0EEEJSH_NS5_IJNSY_ISE_SB_EES1S_EEESI_SJ_SI_SJ_NS1N_6fusion15FusionCallbacksIS1R_NS1U_17LinearCombinationISI_fSI_fLNS_15FloatRoundStyleE2EEESH_S1T_JEEENS4_5SM1004TMEM4LOAD26SM100_TMEM_LOAD_16dp32b32xES15_NS16_INS17_ILi2ELi4ELi3EEES1A_NSY_INS5_IJS1B_SE_EEENS5_IJSE_SB_EEEEEEENS4_39AutoVectorizingCopyWithAssumedAlignmentILi128EEENS4_14SM90_TMA_STOREES28_S2A_S2A_EEEvvEEEEvNT_6ParamsE --------------------------
	.section	.nv.shared._ZN7cutlass13device_kernelINS_4gemm6kernel13GemmUniversalIN4cute5tupleIJiiiiEEENS1_10collective13CollectiveMmaINS1_35MainloopSm100TmaUmmaWarpSpecializedILi34ELi2ELi4ENS5_IJNS4_1CILi1EEESB_SB_EEEEENS5_IJNSA_ILi64EEENSA_ILi128EEENSA_ILi32EEEEEENS_12float_e4m3_tENS5_IJlSB_lEEESI_NS5_IJSB_llEEENS4_8TiledMMAINS4_8MMA_AtomIJNS4_10MMA_TraitsINS4_19SM100_MMA_F8F6F4_SSEJSI_SI_fSE_SF_NS4_17integral_constantINS4_4UMMA5MajorELSR_0EEENSP_ISR_LSR_1EEENSP_INSQ_7ScaleInELSU_0EEESV_EEEEEENS4_6LayoutISC_NS5_IJNSA_ILi0EEESZ_SZ_EEEEENS5_IJNS4_10UnderscoreES12_S12_EEEEENS4_13SM90_TMA_LOADENS4_14ComposedLayoutINS4_7SwizzleILi1ELi4ELi3EEENS4_18smem_ptr_flag_bitsILi8EEENSY_INS5_IJNSA_ILi8EEESG_EEENS5_IJSG_SB_EEEEEEEvNS4_8identityES15_NS16_INS17_ILi3ELi4ELi3EEES1A_NSY_INS5_IJSF_S1B_EEENS5_IJSB_SF_EEEEEEEvS1G_EENS_8epilogue10collective18CollectiveEpilogueINS1N_23Sm100TmaWarpSpecializedILi2ELi2ELi32ELb0ELb0EEEJSH_NS5_IJNSY_ISE_SB_EES1S_EEESI_SJ_SI_SJ_NS1N_6fusion15FusionCallbacksIS1R_NS1U_17LinearCombinationISI_fSI_fLNS_15FloatRoundStyleE2EEESH_S1T_JEEENS4_5SM1004TMEM4LOAD26SM100_TMEM_LOAD_16dp32b32xES15_NS16_INS17_ILi2ELi4ELi3EEES1A_NSY_INS5_IJS1B_SE_EEENS5_IJSE_SB_EEEEEEENS4_39AutoVectorizingCopyWithAssumedAlignmentILi128EEENS4_14SM90_TMA_STOREES28_S2A_S2A_EEEvvEEEEvNT_6ParamsE,"aw",@nobits
	.sectionflags	@""
	.align	16
	.zero		1024


//--------------------- .nv.shared.reserved.0     --------------------------
	.section	.nv.shared.reserved.0,"aw",@nobits
	.weak		__nv_reservedSMEM_offset_0_alias
	.size		__nv_reservedSMEM_offset_0_alias, 0, 64
	.other		__nv_reservedSMEM_offset_0_alias,@"STO_CUDA_RESERVED_SHARED STV_DEFAULT"
__nv_reservedSMEM_offset_0_alias:
	.zero		0
.nv.shared.reserved.0:
	.zero		64
	.weak		__nv_reservedSMEM_tcgen05_partition
	.type		__nv_reservedSMEM_tcgen05_partition,@object
	.size		__nv_reservedSMEM_tcgen05_partition,(.L_0 - __nv_reservedSMEM_tcgen05_partition)
__nv_reservedSMEM_tcgen05_partition:
	.zero		32
.L_0:


//--------------------- .nv.global                --------------------------
	.section	.nv.global,"aw",@nobits
.nv.global:
	.type		_ZN40_INTERNAL_2491477a_4_k_cu_bc90cc8a_291674cute1_E,@object
	.size		_ZN40_INTERNAL_2491477a_4_k_cu_bc90cc8a_291674cute1_E,(_ZN40_INTERNAL_2491477a_4_k_cu_bc90cc8a_291674cuda3std3__45__cpo6cbeginE - _ZN40_INTERNAL_2491477a_4_k_cu_bc90cc8a_291674cute1_E)
_ZN40_INTERNAL_2491477a_4_k_cu_bc90cc8a_291674cute1_E:
	.zero		1
	.type		_ZN40_INTERNAL_2491477a_4_k_cu_bc90cc8a_291674cuda3std3__45__cpo6cbeginE,@object
	.size		_ZN40_INTERNAL_2491477a_4_k_cu_bc90cc8a_291674cuda3std3__45__cpo6cbeginE,(_ZN40_INTERNAL_2491477a_4_k_cu_bc90cc8a_291674cuda3std3__48in_placeE - _ZN40_INTERNAL_2491477a_4_k_cu_bc90cc8a_291674cuda3std3__45__cpo6cbeginE)
_ZN40_INTERNAL_2491477a_4_k_cu_bc90cc8a_291674cuda3std3__45__cpo6cbeginE:
	.zero		1
	.type		_ZN40_INTERNAL_2491477a_4_k_cu_bc90cc8a_291674cuda3std3__48in_placeE,@object
	.size		_ZN40_INTERNAL_2491477a_4_k_cu_bc90cc8a_291674cuda3std3__48in_placeE,(_ZN40_INTERNAL_2491477a_4_k_cu_bc90cc8a_291674cuda3std6ranges3__45__cpo9iter_moveE - _ZN40_INTERNAL_2491477a_4_k_cu_bc90cc8a_291674cuda3std3__48in_placeE)
_ZN40_INTERNAL_2491477a_4_k_cu_bc90cc8a_291674cuda3std3__48in_placeE:
	.zero		1
	.type		_ZN40_INTERNAL_2491477a_4_k_cu_bc90cc8a_291674cuda3std6ranges3__45__cpo9iter_moveE,@object
	.size		_ZN40_INTERNAL_2491477a_4_k_cu_bc90cc8a_291674cuda3std6ranges3__45__cpo9iter_moveE,(_ZN40_INTERNAL_2491477a_4_k_cu_bc90cc8a_291674cuda3std3__45__cpo5beginE - _ZN40_INTERNAL_2491477a_4_k_cu_bc90cc8a_291674cuda3std6ranges3__45__cpo9iter_moveE)
_ZN40_INTERNAL_2491477a_4_k_cu_bc90cc8a_291674cuda3std6ranges3__45__cpo9iter_moveE:
	.zero		1
	.type		_ZN40_INTERNAL_2491477a_4_k_cu_bc90cc8a_291674cuda3std3__45__cpo5beginE,@object
	.size		_ZN40_INTERNAL_2491477a_4_k_cu_bc90cc8a_291674cuda3std3__45__cpo5beginE,(_ZN40_INTERNAL_2491477a_4_k_cu_bc90cc8a_291674cuda3std3__442_GLOBAL__N__2491477a_4_k_cu_bc90cc8a_291676ignoreE - _ZN40_INTERNAL_2491477a_4_k_cu_bc90cc8a_291674cuda3std3__45__cpo5beginE)
_ZN40_INTERNAL_2491477a_4_k_cu_bc90cc8a_291674cuda3std3__45__cpo5beginE:
	.zero		1
	.type		_ZN40_INTERNAL_2491477a_4_k_cu_bc90cc8a_291674cuda3std3__442_GLOBAL__N__2491477a_4_k_cu_bc90cc8a_291676ignoreE,@object
	.size		_ZN40_INTERNAL_2491477a_4_k_cu_bc90cc8a_291674cuda3std3__442_GLOBAL__N__2491477a_4_k_cu_bc90cc8a_291676ignoreE,(_ZN40_INTERNAL_2491477a_4_k_cu_bc90cc8a_291674cute7productE - _ZN40_INTERNAL_2491477a_4_k_cu_bc90cc8a_291674cuda3std3__442_GLOBAL__N__2491477a_4_k_cu_bc90cc8a_291676ignoreE)
_ZN40_INTERNAL_2491477a_4_k_cu_bc90cc8a_291674cuda3std3__442_GLOBAL__N__2491477a_4_k_cu_bc90cc8a_291676ignoreE:
	.zero		1
	.type		_ZN40_INTERNAL_2491477a_4_k_cu_bc90cc8a_291674cute7productE,@object
	.size		_ZN40_INTERNAL_2491477a_4_k_cu_bc90cc8a_291674cute7productE,(_ZN40_INTERNAL_2491477a_4_k_cu_bc90cc8a_291674cuda3std3__45__cpo3endE - _ZN40_INTERNAL_2491477a_4_k_cu_bc90cc8a_291674cute7productE)
_ZN40_INTERNAL_2491477a_4_k_cu_bc90cc8a_291674cute7productE:
	.zero		1
	.type		_ZN40_INTERNAL_2491477a_4_k_cu_bc90cc8a_291674cuda3std3__45__cpo3endE,@object
	.size		_ZN40_INTERNAL_2491477a_4_k_cu_bc90cc8a_291674cuda3std3__45__cpo3endE,(_ZN40_INTERNAL_2491477a_4_k_cu_bc90cc8a_291674cuda3std3__419piecewise_constructE - _ZN40_INTERNAL_2491477a_4_k_cu_bc90cc8a_291674cuda3std3__45__cpo3endE)
_ZN40_INTERNAL_2491477a_4_k_cu_bc90cc8a_291674cuda3std3__45__cpo3endE:
	.zero		1
	.type		_ZN40_INTERNAL_2491477a_4_k_cu_bc90cc8a_291674cuda3std3__419piecewise_constructE,@object
	.size		_ZN40_INTERNAL_2491477a_4_k_cu_bc90cc8a_291674cuda3std3__419piecewise_constructE,(_ZN40_INTERNAL_2491477a_4_k_cu_bc90cc8a_291674cuda3std3__45__cpo4cendE - _ZN40_INTERNAL_2491477a_4_k_cu_bc90cc8a_291674cuda3std3__419piecewise_constructE)
_ZN40_INTERNAL_2491477a_4_k_cu_bc90cc8a_291674cuda3std3__419piecewise_constructE:
	.zero		1
	.type		_ZN40_INTERNAL_2491477a_4_k_cu_bc90cc8a_291674cuda3std3__45__cpo4cendE,@object
	.size		_ZN40_INTERNAL_2491477a_4_k_cu_bc90cc8a_291674cuda3std3__45__cpo4cendE,(_ZN40_INTERNAL_2491477a_4_k_cu_bc90cc8a_291674cuda3std6ranges3__45__cpo4swapE - _ZN40_INTERNAL_2491477a_4_k_cu_bc90cc8a_291674cuda3std3__45__cpo4cendE)
_ZN40_INTERNAL_2491477a_4_k_cu_bc90cc8a_291674cuda3std3__45__cpo4cendE:
	.zero		1
	.type		_ZN40_INTERNAL_2491477a_4_k_cu_bc90cc8a_291674cuda3std6ranges3__45__cpo4swapE,@object
	.size		_ZN40_INTERNAL_2491477a_4_k_cu_bc90cc8a_291674cuda3std6ranges3__45__cpo4swapE,(.L_10 - _ZN40_INTERNAL_2491477a_4_k_cu_bc90cc8a_291674cuda3std6ranges3__45__cpo4swapE)
_ZN40_INTERNAL_2491477a_4_k_cu_bc90cc8a_291674cuda3std6ranges3__45__cpo4swapE:
	.zero		1
.L_10:


//--------------------- .nv.constant0._ZN7cutlass13device_kernelINS_4gemm6kernel13GemmUniversalIN4cute5tupleIJiiiiEEENS1_10collective13CollectiveMmaINS1_35MainloopSm100TmaUmmaWarpSpecializedILi34ELi2ELi4ENS5_IJNS4_1CILi1EEESB_SB_EEEEENS5_IJNSA_ILi64EEENSA_ILi128EEENSA_ILi32EEEEEENS_12float_e4m3_tENS5_IJlSB_lEEESI_NS5_IJSB_llEEENS4_8TiledMMAINS4_8MMA_AtomIJNS4_10MMA_TraitsINS4_19SM100_MMA_F8F6F4_SSEJSI_SI_fSE_SF_NS4_17integral_constantINS4_4UMMA5MajorELSR_0EEENSP_ISR_LSR_1EEENSP_INSQ_7ScaleInELSU_0EEESV_EEEEEENS4_6LayoutISC_NS5_IJNSA_ILi0EEESZ_SZ_EEEEENS5_IJNS4_10UnderscoreES12_S12_EEEEENS4_13SM90_TMA_LOADENS4_14ComposedLayoutINS4_7SwizzleILi1ELi4ELi3EEENS4_18smem_ptr_flag_bitsILi8EEENSY_INS5_IJNSA_ILi8EEESG_EEENS5_IJSG_SB_EEEEEEEvNS4_8identityES15_NS16_INS17_ILi3ELi4ELi3EEES1A_NSY_INS5_IJSF_S1B_EEENS5_IJSB_SF_EEEEEEEvS1G_EENS_8epilogue10collective18CollectiveEpilogueINS1N_23Sm100TmaWarpSpecializedILi2ELi2ELi32ELb0ELb0EEEJSH_NS5_IJNSY_ISE_SB_EES1S_EEESI_SJ_SI_SJ_NS1N_6fusion15FusionCallbacksIS1R_NS1U_17LinearCombinationISI_fSI_fLNS_15FloatRoundStyleE2EEESH_S1T_JEEENS4_5SM1004TMEM4LOAD26SM100_TMEM_LOAD_16dp32b32xES15_NS16_INS17_ILi2ELi4ELi3EEES1A_NSY_INS5_IJS1B_SE_EEENS5_IJSE_SB_EEEEEEENS4_39AutoVectorizingCopyWithAssumedAlignmentILi128EEENS4_14SM90_TMA_STOREES28_S2A_S2A_EEEvvEEEEvNT_6ParamsE --------------------------
	.section	.nv.constant0._ZN7cutlass13device_kernelINS_4gemm6kernel13GemmUniversalIN4cute5tupleIJiiiiEEENS1_10collective13CollectiveMmaINS1_35MainloopSm100TmaUmmaWarpSpecializedILi34ELi2ELi4ENS5_IJNS4_1CILi1EEESB_SB_EEEEENS5_IJNSA_ILi64EEENSA_ILi128EEENSA_ILi32EEEEEENS_12float_e4m3_tENS5_IJlSB_lEEESI_NS5_IJSB_llEEENS4_8TiledMMAINS4_8MMA_AtomIJNS4_10MMA_TraitsINS4_19SM100_MMA_F8F6F4_SSEJSI_SI_fSE_SF_NS4_17integral_constantINS4_4UMMA5MajorELSR_0EEENSP_ISR_LSR_1EEENSP_INSQ_7ScaleInELSU_0EEESV_EEEEEENS4_6LayoutISC_NS5_IJNSA_ILi0EEESZ_SZ_EEEEENS5_IJNS4_10UnderscoreES12_S12_EEEEENS4_13SM90_TMA_LOADENS4_14ComposedLayoutINS4_7SwizzleILi1ELi4ELi3EEENS4_18smem_ptr_flag_bitsILi8EEENSY_INS5_IJNSA_ILi8EEESG_EEENS5_IJSG_SB_EEEEEEEvNS4_8identityES15_NS16_INS17_ILi3ELi4ELi3EEES1A_NSY_INS5_IJSF_S1B_EEENS5_IJSB_SF_EEEEEEEvS1G_EENS_8epilogue10collective18CollectiveEpilogueINS1N_23Sm100TmaWarpSpecializedILi2ELi2ELi32ELb0ELb0EEEJSH_NS5_IJNSY_ISE_SB_EES1S_EEESI_SJ_SI_SJ_NS1N_6fusion15FusionCallbacksIS1R_NS1U_17LinearCombinationISI_fSI_fLNS_15FloatRoundStyleE2EEESH_S1T_JEEENS4_5SM1004TMEM4LOAD26SM100_TMEM_LOAD_16dp32b32xES15_NS16_INS17_ILi2ELi4ELi3EEES1A_NSY_INS5_IJS1B_SE_EEENS5_IJSE_SB_EEEEEEENS4_39AutoVectorizingCopyWithAssumedAlignmentILi128EEENS4_14SM90_TMA_STOREES28_S2A_S2A_EEEvvEEEEvNT_6ParamsE,"a",@progbits
	.sectionflags	@""
	.align	4
.nv.constant0._ZN7cutlass13device_kernelINS_4gemm6kernel13GemmUniversalIN4cute5tupleIJiiiiEEENS1_10collective13CollectiveMmaINS1_35MainloopSm100TmaUmmaWarpSpecializedILi34ELi2ELi4ENS5_IJNS4_1CILi1EEESB_SB_EEEEENS5_IJNSA_ILi64EEENSA_ILi128EEENSA_ILi32EEEEEENS_12float_e4m3_tENS5_IJlSB_lEEESI_NS5_IJSB_llEEENS4_8TiledMMAINS4_8MMA_AtomIJNS4_10MMA_TraitsINS4_19SM100_MMA_F8F6F4_SSEJSI_SI_fSE_SF_NS4_17integral_constantINS4_4UMMA5MajorELSR_0EEENSP_ISR_LSR_1EEENSP_INSQ_7ScaleInELSU_0EEESV_EEEEEENS4_6LayoutISC_NS5_IJNSA_ILi0EEESZ_SZ_EEEEENS5_IJNS4_10UnderscoreES12_S12_EEEEENS4_13SM90_TMA_LOADENS4_14ComposedLayoutINS4_7SwizzleILi1ELi4ELi3EEENS4_18smem_ptr_flag_bitsILi8EEENSY_INS5_IJNSA_ILi8EEESG_EEENS5_IJSG_SB_EEEEEEEvNS4_8identityES15_NS16_INS17_ILi3ELi4ELi3EEES1A_NSY_INS5_IJSF_S1B_EEENS5_IJSB_SF_EEEEEEEvS1G_EENS_8epilogue10collective18CollectiveEpilogueINS1N_23Sm100TmaWarpSpecializedILi2ELi2ELi32ELb0ELb0EEEJSH_NS5_IJNSY_ISE_SB_EES1S_EEESI_SJ_SI_SJ_NS1N_6fusion15FusionCallbacksIS1R_NS1U_17LinearCombinationISI_fSI_fLNS_15FloatRoundStyleE2EEESH_S1T_JEEENS4_5SM1004TMEM4LOAD26SM100_TMEM_LOAD_16dp32b32xES15_NS16_INS17_ILi2ELi4ELi3EEES1A_NSY_INS5_IJS1B_SE_EEENS5_IJSE_SB_EEEEEEENS4_39AutoVectorizingCopyWithAssumedAlignmentILi128EEENS4_14SM90_TMA_STOREES28_S2A_S2A_EEEvvEEEEvNT_6ParamsE:
	.zero		2944


//--------------------- SYMBOLS --------------------------

	.type		.nv.reservedSmem.offset0,@object
	.size		.nv.reservedSmem.offset0,0x4
	.type		.nv.reservedSmem.cap,@object
	.size		.nv.reservedSmem.cap,0x4
	.type		__assertfail,@function
